//
// Generated by NVIDIA NVVM Compiler
//
// Compiler Build ID: CL-36424714
// Cuda compilation tools, release 13.0, V13.0.88
// Based on NVVM 20.0.0
//

.version 9.0
.target sm_100
.address_size 64

	// .globl	_Z6matAddPfPKfS1_ii
// _ZZ7matMultPfPKfS1_iiE3s_A has been demoted
// _ZZ7matMultPfPKfS1_iiE3s_B has been demoted

.visible .entry _Z6matAddPfPKfS1_ii(
	.param .u64 .ptr .align 1 _Z6matAddPfPKfS1_ii_param_0,
	.param .u64 .ptr .align 1 _Z6matAddPfPKfS1_ii_param_1,
	.param .u64 .ptr .align 1 _Z6matAddPfPKfS1_ii_param_2,
	.param .u32 _Z6matAddPfPKfS1_ii_param_3,
	.param .u32 _Z6matAddPfPKfS1_ii_param_4
)
{
	.reg .pred 	%p<2>;
	.reg .b32 	%r<8>;
	.reg .b32 	%f<4>;
	.reg .b64 	%rd<11>;

	ld.param.u64 	%rd1, [_Z6matAddPfPKfS1_ii_param_0];
	ld.param.u64 	%rd2, [_Z6matAddPfPKfS1_ii_param_1];
	ld.param.u64 	%rd3, [_Z6matAddPfPKfS1_ii_param_2];
	ld.param.u32 	%r2, [_Z6matAddPfPKfS1_ii_param_3];
	ld.param.u32 	%r3, [_Z6matAddPfPKfS1_ii_param_4];
	mov.u32 	%r4, %ntid.x;
	mov.u32 	%r5, %ctaid.x;
	mov.u32 	%r6, %tid.x;
	mad.lo.s32 	%r1, %r4, %r5, %r6;
	mul.lo.s32 	%r7, %r3, %r2;
	setp.ge.s32 	%p1, %r1, %r7;
	@%p1 bra 	$L__BB0_2;
	cvta.to.global.u64 	%rd4, %rd2;
	cvta.to.global.u64 	%rd5, %rd3;
	cvta.to.global.u64 	%rd6, %rd1;
	mul.wide.s32 	%rd7, %r1, 4;
	add.s64 	%rd8, %rd4, %rd7;
	ld.global.f32 	%f1, [%rd8];
	add.s64 	%rd9, %rd5, %rd7;
	ld.global.f32 	%f2, [%rd9];
	add.f32 	%f3, %f1, %f2;
	add.s64 	%rd10, %rd6, %rd7;
	st.global.f32 	[%rd10], %f3;
$L__BB0_2:
	ret;

}
	// .globl	_Z6matSubPfPKfS1_ii
.visible .entry _Z6matSubPfPKfS1_ii(
	.param .u64 .ptr .align 1 _Z6matSubPfPKfS1_ii_param_0,
	.param .u64 .ptr .align 1 _Z6matSubPfPKfS1_ii_param_1,
	.param .u64 .ptr .align 1 _Z6matSubPfPKfS1_ii_param_2,
	.param .u32 _Z6matSubPfPKfS1_ii_param_3,
	.param .u32 _Z6matSubPfPKfS1_ii_param_4
)
{
	.reg .pred 	%p<2>;
	.reg .b32 	%r<8>;
	.reg .b32 	%f<4>;
	.reg .b64 	%rd<11>;

	ld.param.u64 	%rd1, [_Z6matSubPfPKfS1_ii_param_0];
	ld.param.u64 	%rd2, [_Z6matSubPfPKfS1_ii_param_1];
	ld.param.u64 	%rd3, [_Z6matSubPfPKfS1_ii_param_2];
	ld.param.u32 	%r2, [_Z6matSubPfPKfS1_ii_param_3];
	ld.param.u32 	%r3, [_Z6matSubPfPKfS1_ii_param_4];
	mov.u32 	%r4, %ntid.x;
	mov.u32 	%r5, %ctaid.x;
	mov.u32 	%r6, %tid.x;
	mad.lo.s32 	%r1, %r4, %r5, %r6;
	mul.lo.s32 	%r7, %r3, %r2;
	setp.ge.s32 	%p1, %r1, %r7;
	@%p1 bra 	$L__BB1_2;
	cvta.to.global.u64 	%rd4, %rd2;
	cvta.to.global.u64 	%rd5, %rd3;
	cvta.to.global.u64 	%rd6, %rd1;
	mul.wide.s32 	%rd7, %r1, 4;
	add.s64 	%rd8, %rd4, %rd7;
	ld.global.f32 	%f1, [%rd8];
	add.s64 	%rd9, %rd5, %rd7;
	ld.global.f32 	%f2, [%rd9];
	sub.f32 	%f3, %f1, %f2;
	add.s64 	%rd10, %rd6, %rd7;
	st.global.f32 	[%rd10], %f3;
$L__BB1_2:
	ret;

}
	// .globl	_Z12matTransposePfPKfii
.visible .entry _Z12matTransposePfPKfii(
	.param .u64 .ptr .align 1 _Z12matTransposePfPKfii_param_0,
	.param .u64 .ptr .align 1 _Z12matTransposePfPKfii_param_1,
	.param .u32 _Z12matTransposePfPKfii_param_2,
	.param .u32 _Z12matTransposePfPKfii_param_3
)
{
	.reg .pred 	%p<2>;
	.reg .b32 	%r<12>;
	.reg .b32 	%f<2>;
	.reg .b64 	%rd<9>;

	ld.param.u64 	%rd1, [_Z12matTransposePfPKfii_param_0];
	ld.param.u64 	%rd2, [_Z12matTransposePfPKfii_param_1];
	ld.param.u32 	%r2, [_Z12matTransposePfPKfii_param_2];
	ld.param.u32 	%r3, [_Z12matTransposePfPKfii_param_3];
	mov.u32 	%r4, %ntid.x;
	mov.u32 	%r5, %ctaid.x;
	mov.u32 	%r6, %tid.x;
	mad.lo.s32 	%r1, %r4, %r5, %r6;
	mul.lo.s32 	%r7, %r3, %r2;
	setp.ge.s32 	%p1, %r1, %r7;
	@%p1 bra 	$L__BB2_2;
	cvta.to.global.u64 	%rd3, %rd2;
	cvta.to.global.u64 	%rd4, %rd1;
	mul.wide.s32 	%rd5, %r1, 4;
	add.s64 	%rd6, %rd3, %rd5;
	ld.global.f32 	%f1, [%rd6];
	div.s32 	%r8, %r1, %r3;
	mul.lo.s32 	%r9, %r8, %r3;
	sub.s32 	%r10, %r1, %r9;
	mad.lo.s32 	%r11, %r10, %r2, %r8;
	mul.wide.s32 	%rd7, %r11, 4;
	add.s64 	%rd8, %rd4, %rd7;
	st.global.f32 	[%rd8], %f1;
$L__BB2_2:
	ret;

}
	// .globl	_Z7matMultPfPKfS1_ii
.visible .entry _Z7matMultPfPKfS1_ii(
	.param .u64 .ptr .align 1 _Z7matMultPfPKfS1_ii_param_0,
	.param .u64 .ptr .align 1 _Z7matMultPfPKfS1_ii_param_1,
	.param .u64 .ptr .align 1 _Z7matMultPfPKfS1_ii_param_2,
	.param .u32 _Z7matMultPfPKfS1_ii_param_3,
	.param .u32 _Z7matMultPfPKfS1_ii_param_4
)
{
	.reg .pred 	%p<5>;
	.reg .b32 	%r<69>;
	.reg .b32 	%f<162>;
	.reg .b64 	%rd<24>;
	// demoted variable
	.shared .align 4 .b8 _ZZ7matMultPfPKfS1_iiE3s_A[1024];
	// demoted variable
	.shared .align 4 .b8 _ZZ7matMultPfPKfS1_iiE3s_B[1024];
	ld.param.u64 	%rd4, [_Z7matMultPfPKfS1_ii_param_1];
	ld.param.u64 	%rd5, [_Z7matMultPfPKfS1_ii_param_2];
	ld.param.u32 	%r30, [_Z7matMultPfPKfS1_ii_param_3];
	ld.param.u32 	%r31, [_Z7matMultPfPKfS1_ii_param_4];
	cvta.to.global.u64 	%rd1, %rd5;
	cvta.to.global.u64 	%rd2, %rd4;
	mov.u32 	%r32, %ctaid.x;
	mov.u32 	%r1, %ctaid.y;
	mov.u32 	%r2, %tid.x;
	mov.u32 	%r3, %tid.y;
	mul.lo.s32 	%r33, %r30, %r1;
	shl.b32 	%r68, %r33, 4;
	add.s32 	%r5, %r68, %r30;
	shl.b32 	%r6, %r32, 4;
	shl.b32 	%r7, %r31, 4;
	setp.lt.s32 	%p1, %r30, 1;
	mov.f32 	%f161, 0f00000000;
	@%p1 bra 	$L__BB3_6;
	mul.lo.s32 	%r8, %r30, %r3;
	shl.b32 	%r34, %r3, 6;
	mov.u32 	%r35, _ZZ7matMultPfPKfS1_iiE3s_A;
	add.s32 	%r9, %r35, %r34;
	shl.b32 	%r36, %r2, 2;
	add.s32 	%r10, %r9, %r36;
	mul.lo.s32 	%r11, %r31, %r2;
	shl.b32 	%r37, %r2, 6;
	mov.u32 	%r38, _ZZ7matMultPfPKfS1_iiE3s_B;
	add.s32 	%r39, %r38, %r37;
	shl.b32 	%r40, %r3, 2;
	add.s32 	%r12, %r39, %r40;
	mad.lo.s32 	%r13, %r2, -60, %r39;
	add.s32 	%r14, %r68, 16;
	max.s32 	%r41, %r5, %r14;
	not.b32 	%r42, %r68;
	add.s32 	%r15, %r41, %r42;
	and.b32  	%r43, %r15, 16;
	setp.ne.s32 	%p2, %r43, 0;
	mov.f32 	%f161, 0f00000000;
	mov.u32 	%r63, %r6;
	@%p2 bra 	$L__BB3_3;
	add.s32 	%r44, %r8, %r2;
	add.s32 	%r45, %r44, %r68;
	mul.wide.s32 	%rd6, %r45, 4;
	add.s64 	%rd7, %rd2, %rd6;
	ld.global.f32 	%f10, [%rd7];
	st.shared.f32 	[%r10], %f10;
	add.s32 	%r46, %r11, %r3;
	add.s32 	%r47, %r46, %r6;
	mul.wide.s32 	%rd8, %r47, 4;
	add.s64 	%rd9, %rd1, %rd8;
	ld.global.f32 	%f11, [%rd9];
	st.shared.f32 	[%r12], %f11;
	bar.sync 	0;
	ld.shared.f32 	%f12, [%r9];
	ld.shared.f32 	%f13, [%r13];
	fma.rn.f32 	%f14, %f12, %f13, 0f00000000;
	ld.shared.f32 	%f15, [%r9+4];
	ld.shared.f32 	%f16, [%r13+64];
	fma.rn.f32 	%f17, %f15, %f16, %f14;
	ld.shared.f32 	%f18, [%r9+8];
	ld.shared.f32 	%f19, [%r13+128];
	fma.rn.f32 	%f20, %f18, %f19, %f17;
	ld.shared.f32 	%f21, [%r9+12];
	ld.shared.f32 	%f22, [%r13+192];
	fma.rn.f32 	%f23, %f21, %f22, %f20;
	ld.shared.f32 	%f24, [%r9+16];
	ld.shared.f32 	%f25, [%r13+256];
	fma.rn.f32 	%f26, %f24, %f25, %f23;
	ld.shared.f32 	%f27, [%r9+20];
	ld.shared.f32 	%f28, [%r13+320];
	fma.rn.f32 	%f29, %f27, %f28, %f26;
	ld.shared.f32 	%f30, [%r9+24];
	ld.shared.f32 	%f31, [%r13+384];
	fma.rn.f32 	%f32, %f30, %f31, %f29;
	ld.shared.f32 	%f33, [%r9+28];
	ld.shared.f32 	%f34, [%r13+448];
	fma.rn.f32 	%f35, %f33, %f34, %f32;
	ld.shared.f32 	%f36, [%r9+32];
	ld.shared.f32 	%f37, [%r13+512];
	fma.rn.f32 	%f38, %f36, %f37, %f35;
	ld.shared.f32 	%f39, [%r9+36];
	ld.shared.f32 	%f40, [%r13+576];
	fma.rn.f32 	%f41, %f39, %f40, %f38;
	ld.shared.f32 	%f42, [%r9+40];
	ld.shared.f32 	%f43, [%r13+640];
	fma.rn.f32 	%f44, %f42, %f43, %f41;
	ld.shared.f32 	%f45, [%r9+44];
	ld.shared.f32 	%f46, [%r13+704];
	fma.rn.f32 	%f47, %f45, %f46, %f44;
	ld.shared.f32 	%f48, [%r9+48];
	ld.shared.f32 	%f49, [%r13+768];
	fma.rn.f32 	%f50, %f48, %f49, %f47;
	ld.shared.f32 	%f51, [%r9+52];
	ld.shared.f32 	%f52, [%r13+832];
	fma.rn.f32 	%f53, %f51, %f52, %f50;
	ld.shared.f32 	%f54, [%r9+56];
	ld.shared.f32 	%f55, [%r13+896];
	fma.rn.f32 	%f56, %f54, %f55, %f53;
	ld.shared.f32 	%f57, [%r9+60];
	ld.shared.f32 	%f58, [%r13+960];
	fma.rn.f32 	%f161, %f57, %f58, %f56;
	bar.sync 	0;
	add.s32 	%r63, %r6, %r7;
	mov.u32 	%r68, %r14;
$L__BB3_3:
	setp.lt.u32 	%p3, %r15, 16;
	@%p3 bra 	$L__BB3_6;
	add.s32 	%r48, %r3, %r63;
	add.s32 	%r49, %r2, 16;
	mad.lo.s32 	%r67, %r31, %r49, %r48;
	add.s32 	%r66, %r48, %r11;
	add.s32 	%r50, %r2, %r68;
	add.s32 	%r65, %r50, %r8;
$L__BB3_5:
	ld.param.u64 	%rd23, [_Z7matMultPfPKfS1_ii_param_2];
	ld.param.u64 	%rd22, [_Z7matMultPfPKfS1_ii_param_1];
	mul.wide.s32 	%rd10, %r65, 4;
	cvta.to.global.u64 	%rd11, %rd22;
	add.s64 	%rd12, %rd11, %rd10;
	ld.global.f32 	%f59, [%rd12];
	st.shared.f32 	[%r10], %f59;
	cvta.to.global.u64 	%rd13, %rd23;
	mul.wide.s32 	%rd14, %r66, 4;
	add.s64 	%rd15, %rd13, %rd14;
	ld.global.f32 	%f60, [%rd15];
	st.shared.f32 	[%r12], %f60;
	bar.sync 	0;
	ld.shared.f32 	%f61, [%r9];
	ld.shared.f32 	%f62, [%r13];
	fma.rn.f32 	%f63, %f61, %f62, %f161;
	ld.shared.f32 	%f64, [%r9+4];
	ld.shared.f32 	%f65, [%r13+64];
	fma.rn.f32 	%f66, %f64, %f65, %f63;
	ld.shared.f32 	%f67, [%r9+8];
	ld.shared.f32 	%f68, [%r13+128];
	fma.rn.f32 	%f69, %f67, %f68, %f66;
	ld.shared.f32 	%f70, [%r9+12];
	ld.shared.f32 	%f71, [%r13+192];
	fma.rn.f32 	%f72, %f70, %f71, %f69;
	ld.shared.f32 	%f73, [%r9+16];
	ld.shared.f32 	%f74, [%r13+256];
	fma.rn.f32 	%f75, %f73, %f74, %f72;
	ld.shared.f32 	%f76, [%r9+20];
	ld.shared.f32 	%f77, [%r13+320];
	fma.rn.f32 	%f78, %f76, %f77, %f75;
	ld.shared.f32 	%f79, [%r9+24];
	ld.shared.f32 	%f80, [%r13+384];
	fma.rn.f32 	%f81, %f79, %f80, %f78;
	ld.shared.f32 	%f82, [%r9+28];
	ld.shared.f32 	%f83, [%r13+448];
	fma.rn.f32 	%f84, %f82, %f83, %f81;
	ld.shared.f32 	%f85, [%r9+32];
	ld.shared.f32 	%f86, [%r13+512];
	fma.rn.f32 	%f87, %f85, %f86, %f84;
	ld.shared.f32 	%f88, [%r9+36];
	ld.shared.f32 	%f89, [%r13+576];
	fma.rn.f32 	%f90, %f88, %f89, %f87;
	ld.shared.f32 	%f91, [%r9+40];
	ld.shared.f32 	%f92, [%r13+640];
	fma.rn.f32 	%f93, %f91, %f92, %f90;
	ld.shared.f32 	%f94, [%r9+44];
	ld.shared.f32 	%f95, [%r13+704];
	fma.rn.f32 	%f96, %f94, %f95, %f93;
	ld.shared.f32 	%f97, [%r9+48];
	ld.shared.f32 	%f98, [%r13+768];
	fma.rn.f32 	%f99, %f97, %f98, %f96;
	ld.shared.f32 	%f100, [%r9+52];
	ld.shared.f32 	%f101, [%r13+832];
	fma.rn.f32 	%f102, %f100, %f101, %f99;
	ld.shared.f32 	%f103, [%r9+56];
	ld.shared.f32 	%f104, [%r13+896];
	fma.rn.f32 	%f105, %f103, %f104, %f102;
	ld.shared.f32 	%f106, [%r9+60];
	ld.shared.f32 	%f107, [%r13+960];
	fma.rn.f32 	%f108, %f106, %f107, %f105;
	bar.sync 	0;
	ld.global.f32 	%f109, [%rd12+64];
	st.shared.f32 	[%r10], %f109;
	mul.wide.s32 	%rd16, %r67, 4;
	add.s64 	%rd17, %rd13, %rd16;
	ld.global.f32 	%f110, [%rd17];
	st.shared.f32 	[%r12], %f110;
	bar.sync 	0;
	ld.shared.f32 	%f111, [%r9];
	ld.shared.f32 	%f112, [%r13];
	fma.rn.f32 	%f113, %f111, %f112, %f108;
	ld.shared.f32 	%f114, [%r9+4];
	ld.shared.f32 	%f115, [%r13+64];
	fma.rn.f32 	%f116, %f114, %f115, %f113;
	ld.shared.f32 	%f117, [%r9+8];
	ld.shared.f32 	%f118, [%r13+128];
	fma.rn.f32 	%f119, %f117, %f118, %f116;
	ld.shared.f32 	%f120, [%r9+12];
	ld.shared.f32 	%f121, [%r13+192];
	fma.rn.f32 	%f122, %f120, %f121, %f119;
	ld.shared.f32 	%f123, [%r9+16];
	ld.shared.f32 	%f124, [%r13+256];
	fma.rn.f32 	%f125, %f123, %f124, %f122;
	ld.shared.f32 	%f126, [%r9+20];
	ld.shared.f32 	%f127, [%r13+320];
	fma.rn.f32 	%f128, %f126, %f127, %f125;
	ld.shared.f32 	%f129, [%r9+24];
	ld.shared.f32 	%f130, [%r13+384];
	fma.rn.f32 	%f131, %f129, %f130, %f128;
	ld.shared.f32 	%f132, [%r9+28];
	ld.shared.f32 	%f133, [%r13+448];
	fma.rn.f32 	%f134, %f132, %f133, %f131;
	ld.shared.f32 	%f135, [%r9+32];
	ld.shared.f32 	%f136, [%r13+512];
	fma.rn.f32 	%f137, %f135, %f136, %f134;
	ld.shared.f32 	%f138, [%r9+36];
	ld.shared.f32 	%f139, [%r13+576];
	fma.rn.f32 	%f140, %f138, %f139, %f137;
	ld.shared.f32 	%f141, [%r9+40];
	ld.shared.f32 	%f142, [%r13+640];
	fma.rn.f32 	%f143, %f141, %f142, %f140;
	ld.shared.f32 	%f144, [%r9+44];
	ld.shared.f32 	%f145, [%r13+704];
	fma.rn.f32 	%f146, %f144, %f145, %f143;
	ld.shared.f32 	%f147, [%r9+48];
	ld.shared.f32 	%f148, [%r13+768];
	fma.rn.f32 	%f149, %f147, %f148, %f146;
	ld.shared.f32 	%f150, [%r9+52];
	ld.shared.f32 	%f151, [%r13+832];
	fma.rn.f32 	%f152, %f150, %f151, %f149;
	ld.shared.f32 	%f153, [%r9+56];
	ld.shared.f32 	%f154, [%r13+896];
	fma.rn.f32 	%f155, %f153, %f154, %f152;
	ld.shared.f32 	%f156, [%r9+60];
	ld.shared.f32 	%f157, [%r13+960];
	fma.rn.f32 	%f161, %f156, %f157, %f155;
	bar.sync 	0;
	add.s32 	%r68, %r68, 32;
	shl.b32 	%r59, %r31, 5;
	add.s32 	%r67, %r67, %r59;
	add.s32 	%r66, %r66, %r59;
	add.s32 	%r65, %r65, 32;
	setp.lt.s32 	%p4, %r68, %r5;
	@%p4 bra 	$L__BB3_5;
$L__BB3_6:
	ld.param.u64 	%rd21, [_Z7matMultPfPKfS1_ii_param_0];
	cvta.to.global.u64 	%rd18, %rd21;
	add.s32 	%r60, %r6, %r2;
	mad.lo.s32 	%r61, %r31, %r3, %r60;
	mad.lo.s32 	%r62, %r7, %r1, %r61;
	mul.wide.s32 	%rd19, %r62, 4;
	add.s64 	%rd20, %rd18, %rd19;
	st.global.f32 	[%rd20], %f161;
	ret;

}
	// .globl	_Z7matCopyPfPKfii
.visible .entry _Z7matCopyPfPKfii(
	.param .u64 .ptr .align 1 _Z7matCopyPfPKfii_param_0,
	.param .u64 .ptr .align 1 _Z7matCopyPfPKfii_param_1,
	.param .u32 _Z7matCopyPfPKfii_param_2,
	.param .u32 _Z7matCopyPfPKfii_param_3
)
{
	.reg .pred 	%p<2>;
	.reg .b32 	%r<8>;
	.reg .b32 	%f<2>;
	.reg .b64 	%rd<8>;

	ld.param.u64 	%rd1, [_Z7matCopyPfPKfii_param_0];
	ld.param.u64 	%rd2, [_Z7matCopyPfPKfii_param_1];
	ld.param.u32 	%r2, [_Z7matCopyPfPKfii_param_2];
	ld.param.u32 	%r3, [_Z7matCopyPfPKfii_param_3];
	mov.u32 	%r4, %ntid.x;
	mov.u32 	%r5, %ctaid.x;
	mov.u32 	%r6, %tid.x;
	mad.lo.s32 	%r1, %r4, %r5, %r6;
	mul.lo.s32 	%r7, %r3, %r2;
	setp.ge.s32 	%p1, %r1, %r7;
	@%p1 bra 	$L__BB4_2;
	cvta.to.global.u64 	%rd3, %rd2;
	cvta.to.global.u64 	%rd4, %rd1;
	mul.wide.s32 	%rd5, %r1, 4;
	add.s64 	%rd6, %rd3, %rd5;
	ld.global.f32 	%f1, [%rd6];
	add.s64 	%rd7, %rd4, %rd5;
	st.global.f32 	[%rd7], %f1;
$L__BB4_2:
	ret;

}


// ===== COMPILED SASS (sm_100) =====

	.target	sm_100

	.elftype	@"ET_EXEC"


//--------------------- .note.nv.tkinfo           --------------------------
	.section	.note.nv.tkinfo,"",@"SHT_NOTE"
	.sectionflags	@"SHF_NOTE_NV_TKINFO"
	.tkinfo
        /*0018*/ 	.word	0x00000002
        /*0030*/ 	.string	""
        /*0030*/ 	.string	"ptxas"
        /*0030*/ 	.string	"Cuda compilation tools, release 13.0, V13.0.88"
        /*0030*/ 	.string	"Build cuda_13.0.r13.0/compiler.36424714_0"
        /*0030*/ 	.string	"-arch sm_100 -m 64 "



//--------------------- .note.nv.cuinfo           --------------------------
	.section	.note.nv.cuinfo,"",@"SHT_NOTE"
	.sectionflags	@"SHF_NOTE_NV_CUINFO"
        /*0018*/ 	.short	0x0002
        /*001a*/ 	.short	0x0064
        /*001c*/ 	.short	0x0082
	.zero		2


//--------------------- .nv.info                  --------------------------
	.section	.nv.info,"",@"SHT_CUDA_INFO"
	.align	4


	//----- nvinfo : EIATTR_REGCOUNT
	.align		4
        /*0000*/ 	.byte	0x04, 0x2f
        /*0002*/ 	.short	(.L_1 - .L_0)
	.align		4
.L_0:
        /*0004*/ 	.word	index@(_Z6matAddPfPKfS1_ii)
        /*0008*/ 	.word	0x0000000c


	//----- nvinfo : EIATTR_FRAME_SIZE
	.align		4
.L_1:
        /*000c*/ 	.byte	0x04, 0x11
        /*000e*/ 	.short	(.L_3 - .L_2)
	.align		4
.L_2:
        /*0010*/ 	.word	index@(_Z6matAddPfPKfS1_ii)
        /*0014*/ 	.word	0x00000000


	//----- nvinfo : EIATTR_REGCOUNT
	.align		4
.L_3:
        /*0018*/ 	.byte	0x04, 0x2f
        /*001a*/ 	.short	(.L_5 - .L_4)
	.align		4
.L_4:
        /*001c*/ 	.word	index@(_Z6matSubPfPKfS1_ii)
        /*0020*/ 	.word	0x0000000c


	//----- nvinfo : EIATTR_FRAME_SIZE
	.align		4
.L_5:
        /*0024*/ 	.byte	0x04, 0x11
        /*0026*/ 	.short	(.L_7 - .L_6)
	.align		4
.L_6:
        /*0028*/ 	.word	index@(_Z6matSubPfPKfS1_ii)
        /*002c*/ 	.word	0x00000000


	//----- nvinfo : EIATTR_REGCOUNT
	.align		4
.L_7:
        /*0030*/ 	.byte	0x04, 0x2f
        /*0032*/ 	.short	(.L_9 - .L_8)
	.align		4
.L_8:
        /*0034*/ 	.word	index@(_Z12matTransposePfPKfii)
        /*0038*/ 	.word	0x00000010


	//----- nvinfo : EIATTR_FRAME_SIZE
	.align		4
.L_9:
        /*003c*/ 	.byte	0x04, 0x11
        /*003e*/ 	.short	(.L_11 - .L_10)
	.align		4
.L_10:
        /*0040*/ 	.word	index@(_Z12matTransposePfPKfii)
        /*0044*/ 	.word	0x00000000


	//----- nvinfo : EIATTR_REGCOUNT
	.align		4
.L_11:
        /*0048*/ 	.byte	0x04, 0x2f
        /*004a*/ 	.short	(.L_13 - .L_12)
	.align		4
.L_12:
        /*004c*/ 	.word	index@(_Z7matMultPfPKfS1_ii)
        /*0050*/ 	.word	0x00000020


	//----- nvinfo : EIATTR_FRAME_SIZE
	.align		4
.L_13:
        /*0054*/ 	.byte	0x04, 0x11
        /*0056*/ 	.short	(.L_15 - .L_14)
	.align		4
.L_14:
        /*0058*/ 	.word	index@(_Z7matMultPfPKfS1_ii)
        /*005c*/ 	.word	0x00000000


	//----- nvinfo : EIATTR_REGCOUNT
	.align		4
.L_15:
        /*0060*/ 	.byte	0x04, 0x2f
        /*0062*/ 	.short	(.L_17 - .L_16)
	.align		4
.L_16:
        /*0064*/ 	.word	index@(_Z7matCopyPfPKfii)
        /*0068*/ 	.word	0x0000000a


	//----- nvinfo : EIATTR_FRAME_SIZE
	.align		4
.L_17:
        /*006c*/ 	.byte	0x04, 0x11
        /*006e*/ 	.short	(.L_19 - .L_18)
	.align		4
.L_18:
        /*0070*/ 	.word	index@(_Z7matCopyPfPKfii)
        /*0074*/ 	.word	0x00000000


	//----- nvinfo : EIATTR_MIN_STACK_SIZE
	.align		4
.L_19:
        /*0078*/ 	.byte	0x04, 0x12
        /*007a*/ 	.short	(.L_21 - .L_20)
	.align		4
.L_20:
        /*007c*/ 	.word	index@(_Z7matCopyPfPKfii)
        /*0080*/ 	.word	0x00000000


	//----- nvinfo : EIATTR_MIN_STACK_SIZE
	.align		4
.L_21:
        /*0084*/ 	.byte	0x04, 0x12
        /*0086*/ 	.short	(.L_23 - .L_22)
	.align		4
.L_22:
        /*0088*/ 	.word	index@(_Z7matMultPfPKfS1_ii)
        /*008c*/ 	.word	0x00000000


	//----- nvinfo : EIATTR_MIN_STACK_SIZE
	.align		4
.L_23:
        /*0090*/ 	.byte	0x04, 0x12
        /*0092*/ 	.short	(.L_25 - .L_24)
	.align		4
.L_24:
        /*0094*/ 	.word	index@(_Z12matTransposePfPKfii)
        /*0098*/ 	.word	0x00000000


	//----- nvinfo : EIATTR_MIN_STACK_SIZE
	.align		4
.L_25:
        /*009c*/ 	.byte	0x04, 0x12
        /*009e*/ 	.short	(.L_27 - .L_26)
	.align		4
.L_26:
        /*00a0*/ 	.word	index@(_Z6matSubPfPKfS1_ii)
        /*00a4*/ 	.word	0x00000000


	//----- nvinfo : EIATTR_MIN_STACK_SIZE
	.align		4
.L_27:
        /*00a8*/ 	.byte	0x04, 0x12
        /*00aa*/ 	.short	(.L_29 - .L_28)
	.align		4
.L_28:
        /*00ac*/ 	.word	index@(_Z6matAddPfPKfS1_ii)
        /*00b0*/ 	.word	0x00000000
.L_29:


//--------------------- .nv.compat                --------------------------
	.section	.nv.compat,"",@"SHT_CUDA_COMPAT_INFO"
	.align	4
        /*0000*/ 	.byte	0x02, 0x09, 0x00, 0x00, 0x02, 0x02, 0x01, 0x00, 0x02, 0x05, 0x05, 0x00, 0x03, 0x07, 0x01, 0x01
        /*0010*/ 	.byte	0x02, 0x03, 0x00, 0x00, 0x02, 0x06, 0x01, 0x00, 0x04, 0x0b, 0x08, 0x00, 0x09, 0x00, 0x00, 0x00
        /*0020*/ 	.byte	0x00, 0x00, 0x00, 0x00


//--------------------- .nv.info._Z7matCopyPfPKfii --------------------------
	.section	.nv.info._Z7matCopyPfPKfii,"",@"SHT_CUDA_INFO"
	.sectionflags	@""
	.align	4


	//----- nvinfo : EIATTR_CUDA_API_VERSION
	.align		4
        /*0000*/ 	.byte	0x04, 0x37
        /*0002*/ 	.short	(.L_31 - .L_30)
.L_30:
        /*0004*/ 	.word	0x00000082


	//----- nvinfo : EIATTR_KPARAM_INFO
	.align		4
.L_31:
        /*0008*/ 	.byte	0x04, 0x17
        /*000a*/ 	.short	(.L_33 - .L_32)
.L_32:
        /*000c*/ 	.word	0x00000000
        /*0010*/ 	.short	0x0003
        /*0012*/ 	.short	0x0014
        /*0014*/ 	.byte	0x00, 0xf0, 0x11, 0x00


	//----- nvinfo : EIATTR_KPARAM_INFO
	.align		4
.L_33:
        /*0018*/ 	.byte	0x04, 0x17
        /*001a*/ 	.short	(.L_35 - .L_34)
.L_34:
        /*001c*/ 	.word	0x00000000
        /*0020*/ 	.short	0x0002
        /*0022*/ 	.short	0x0010
        /*0024*/ 	.byte	0x00, 0xf0, 0x11, 0x00


	//----- nvinfo : EIATTR_KPARAM_INFO
	.align		4
.L_35:
        /*0028*/ 	.byte	0x04, 0x17
        /*002a*/ 	.short	(.L_37 - .L_36)
.L_36:
        /*002c*/ 	.word	0x00000000
        /*0030*/ 	.short	0x0001
        /*0032*/ 	.short	0x0008
        /*0034*/ 	.byte	0x00, 0xf5, 0x21, 0x00


	//----- nvinfo : EIATTR_KPARAM_INFO
	.align		4
.L_37:
        /*0038*/ 	.byte	0x04, 0x17
        /*003a*/ 	.short	(.L_39 - .L_38)
.L_38:
        /*003c*/ 	.word	0x00000000
        /*0040*/ 	.short	0x0000
        /*0042*/ 	.short	0x0000
        /*0044*/ 	.byte	0x00, 0xf5, 0x21, 0x00


	//----- nvinfo : EIATTR_SPARSE_MMA_MASK
	.align		4
.L_39:
        /*0048*/ 	.byte	0x03, 0x50
        /*004a*/ 	.short	0x0000


	//----- nvinfo : EIATTR_MAXREG_COUNT
	.align		4
        /*004c*/ 	.byte	0x03, 0x1b
        /*004e*/ 	.short	0x00ff


	//----- nvinfo : EIATTR_MERCURY_ISA_VERSION
	.align		4
        /*0050*/ 	.byte	0x03, 0x5f
        /*0052*/ 	.short	0x0101


	//----- nvinfo : EIATTR_VRC_CTA_INIT_COUNT
	.align		4
        /*0054*/ 	.byte	0x02, 0x4a
	.zero		1
	.zero		1


	//----- nvinfo : EIATTR_EXIT_INSTR_OFFSETS
	.align		4
        /*0058*/ 	.byte	0x04, 0x1c
        /*005a*/ 	.short	(.L_41 - .L_40)


	//   ....[0]....
.L_40:
        /*005c*/ 	.word	0x00000080


	//   ....[1]....
        /*0060*/ 	.word	0x00000100


	//----- nvinfo : EIATTR_CBANK_PARAM_SIZE
	.align		4
.L_41:
        /*0064*/ 	.byte	0x03, 0x19
        /*0066*/ 	.short	0x0018


	//----- nvinfo : EIATTR_PARAM_CBANK
	.align		4
        /*0068*/ 	.byte	0x04, 0x0a
        /*006a*/ 	.short	(.L_43 - .L_42)
	.align		4
.L_42:
        /*006c*/ 	.word	index@(.nv.constant0._Z7matCopyPfPKfii)
        /*0070*/ 	.short	0x0380
        /*0072*/ 	.short	0x0018


	//----- nvinfo : EIATTR_SW_WAR
	.align		4
.L_43:
        /*0074*/ 	.byte	0x04, 0x36
        /*0076*/ 	.short	(.L_45 - .L_44)
.L_44:
        /*0078*/ 	.word	0x00000008
.L_45:


//--------------------- .nv.info._Z7matMultPfPKfS1_ii --------------------------
	.section	.nv.info._Z7matMultPfPKfS1_ii,"",@"SHT_CUDA_INFO"
	.sectionflags	@""
	.align	4


	//----- nvinfo : EIATTR_CUDA_API_VERSION
	.align		4
        /*0000*/ 	.byte	0x04, 0x37
        /*0002*/ 	.short	(.L_47 - .L_46)
.L_46:
        /*0004*/ 	.word	0x00000082


	//----- nvinfo : EIATTR_KPARAM_INFO
	.align		4
.L_47:
        /*0008*/ 	.byte	0x04, 0x17
        /*000a*/ 	.short	(.L_49 - .L_48)
.L_48:
        /*000c*/ 	.word	0x00000000
        /*0010*/ 	.short	0x0004
        /*0012*/ 	.short	0x001c
        /*0014*/ 	.byte	0x00, 0xf0, 0x11, 0x00


	//----- nvinfo : EIATTR_KPARAM_INFO
	.align		4
.L_49:
        /*0018*/ 	.byte	0x04, 0x17
        /*001a*/ 	.short	(.L_51 - .L_50)
.L_50:
        /*001c*/ 	.word	0x00000000
        /*0020*/ 	.short	0x0003
        /*0022*/ 	.short	0x0018
        /*0024*/ 	.byte	0x00, 0xf0, 0x11, 0x00


	//----- nvinfo : EIATTR_KPARAM_INFO
	.align		4
.L_51:
        /*0028*/ 	.byte	0x04, 0x17
        /*002a*/ 	.short	(.L_53 - .L_52)
.L_52:
        /*002c*/ 	.word	0x00000000
        /*0030*/ 	.short	0x0002
        /*0032*/ 	.short	0x0010
        /*0034*/ 	.byte	0x00, 0xf5, 0x21, 0x00


	//----- nvinfo : EIATTR_KPARAM_INFO
	.align		4
.L_53:
        /*0038*/ 	.byte	0x04, 0x17
        /*003a*/ 	.short	(.L_55 - .L_54)
.L_54:
        /*003c*/ 	.word	0x00000000
        /*0040*/ 	.short	0x0001
        /*0042*/ 	.short	0x0008
        /*0044*/ 	.byte	0x00, 0xf5, 0x21, 0x00


	//----- nvinfo : EIATTR_KPARAM_INFO
	.align		4
.L_55:
        /*0048*/ 	.byte	0x04, 0x17
        /*004a*/ 	.short	(.L_57 - .L_56)
.L_56:
        /*004c*/ 	.word	0x00000000
        /*0050*/ 	.short	0x0000
        /*0052*/ 	.short	0x0000
        /*0054*/ 	.byte	0x00, 0xf5, 0x21, 0x00


	//----- nvinfo : EIATTR_SPARSE_MMA_MASK
	.align		4
.L_57:
        /*0058*/ 	.byte	0x03, 0x50
        /*005a*/ 	.short	0x0000


	//----- nvinfo : EIATTR_MAXREG_COUNT
	.align		4
        /*005c*/ 	.byte	0x03, 0x1b
        /*005e*/ 	.short	0x00ff


	//----- nvinfo : EIATTR_NUM_BARRIERS
	.align		4
        /*0060*/ 	.byte	0x02, 0x4c
        /*0062*/ 	.byte	0x01
	.zero		1


	//----- nvinfo : EIATTR_MERCURY_ISA_VERSION
	.align		4
        /*0064*/ 	.byte	0x03, 0x5f
        /*0066*/ 	.short	0x0101


	//----- nvinfo : EIATTR_VRC_CTA_INIT_COUNT
	.align		4
        /*0068*/ 	.byte	0x02, 0x4a
	.zero		1
	.zero		1


	//----- nvinfo : EIATTR_EXIT_INSTR_OFFSETS
	.align		4
        /*006c*/ 	.byte	0x04, 0x1c
        /*006e*/ 	.short	(.L_59 - .L_58)


	//   ....[0]....
.L_58:
        /*0070*/ 	.word	0x00000c20


	//----- nvinfo : EIATTR_CBANK_PARAM_SIZE
	.align		4
.L_59:
        /*0074*/ 	.byte	0x03, 0x19
        /*0076*/ 	.short	0x0020


	//----- nvinfo : EIATTR_PARAM_CBANK
	.align		4
        /*0078*/ 	.byte	0x04, 0x0a
        /*007a*/ 	.short	(.L_61 - .L_60)
	.align		4
.L_60:
        /*007c*/ 	.word	index@(.nv.constant0._Z7matMultPfPKfS1_ii)
        /*0080*/ 	.short	0x0380
        /*0082*/ 	.short	0x0020


	//----- nvinfo : EIATTR_SW_WAR
	.align		4
.L_61:
        /*0084*/ 	.byte	0x04, 0x36
        /*0086*/ 	.short	(.L_63 - .L_62)
.L_62:
        /*0088*/ 	.word	0x00000008
.L_63:


//--------------------- .nv.info._Z12matTransposePfPKfii --------------------------
	.section	.nv.info._Z12matTransposePfPKfii,"",@"SHT_CUDA_INFO"
	.sectionflags	@""
	.align	4


	//----- nvinfo : EIATTR_CUDA_API_VERSION
	.align		4
        /*0000*/ 	.byte	0x04, 0x37
        /*0002*/ 	.short	(.L_65 - .L_64)
.L_64:
        /*0004*/ 	.word	0x00000082


	//----- nvinfo : EIATTR_KPARAM_INFO
	.align		4
.L_65:
        /*0008*/ 	.byte	0x04, 0x17
        /*000a*/ 	.short	(.L_67 - .L_66)
.L_66:
        /*000c*/ 	.word	0x00000000
        /*0010*/ 	.short	0x0003
        /*0012*/ 	.short	0x0014
        /*0014*/ 	.byte	0x00, 0xf0, 0x11, 0x00


	//----- nvinfo : EIATTR_KPARAM_INFO
	.align		4
.L_67:
        /*0018*/ 	.byte	0x04, 0x17
        /*001a*/ 	.short	(.L_69 - .L_68)
.L_68:
        /*001c*/ 	.word	0x00000000
        /*0020*/ 	.short	0x0002
        /*0022*/ 	.short	0x0010
        /*0024*/ 	.byte	0x00, 0xf0, 0x11, 0x00


	//----- nvinfo : EIATTR_KPARAM_INFO
	.align		4
.L_69:
        /*0028*/ 	.byte	0x04, 0x17
        /*002a*/ 	.short	(.L_71 - .L_70)
.L_70:
        /*002c*/ 	.word	0x00000000
        /*0030*/ 	.short	0x0001
        /*0032*/ 	.short	0x0008
        /*0034*/ 	.byte	0x00, 0xf5, 0x21, 0x00


	//----- nvinfo : EIATTR_KPARAM_INFO
	.align		4
.L_71:
        /*0038*/ 	.byte	0x04, 0x17
        /*003a*/ 	.short	(.L_73 - .L_72)
.L_72:
        /*003c*/ 	.word	0x00000000
        /*0040*/ 	.short	0x0000
        /*0042*/ 	.short	0x0000
        /*0044*/ 	.byte	0x00, 0xf5, 0x21, 0x00


	//----- nvinfo : EIATTR_SPARSE_MMA_MASK
	.align		4
.L_73:
        /*0048*/ 	.byte	0x03, 0x50
        /*004a*/ 	.short	0x0000


	//----- nvinfo : EIATTR_MAXREG_COUNT
	.align		4
        /*004c*/ 	.byte	0x03, 0x1b
        /*004e*/ 	.short	0x00ff


	//----- nvinfo : EIATTR_MERCURY_ISA_VERSION
	.align		4
        /*0050*/ 	.byte	0x03, 0x5f
        /*0052*/ 	.short	0x0101


	//----- nvinfo : EIATTR_VRC_CTA_INIT_COUNT
	.align		4
        /*0054*/ 	.byte	0x02, 0x4a
	.zero		1
	.zero		1


	//----- nvinfo : EIATTR_EXIT_INSTR_OFFSETS
	.align		4
        /*0058*/ 	.byte	0x04, 0x1c
        /*005a*/ 	.short	(.L_75 - .L_74)


	//   ....[0]....
.L_74:
        /*005c*/ 	.word	0x00000080


	//   ....[1]....
        /*0060*/ 	.word	0x000002a0


	//----- nvinfo : EIATTR_CBANK_PARAM_SIZE
	.align		4
.L_75:
        /*0064*/ 	.byte	0x03, 0x19
        /*0066*/ 	.short	0x0018


	//----- nvinfo : EIATTR_PARAM_CBANK
	.align		4
        /*0068*/ 	.byte	0x04, 0x0a
        /*006a*/ 	.short	(.L_77 - .L_76)
	.align		4
.L_76:
        /*006c*/ 	.word	index@(.nv.constant0._Z12matTransposePfPKfii)
        /*0070*/ 	.short	0x0380
        /*0072*/ 	.short	0x0018


	//----- nvinfo : EIATTR_SW_WAR
	.align		4
.L_77:
        /*0074*/ 	.byte	0x04, 0x36
        /*0076*/ 	.short	(.L_79 - .L_78)
.L_78:
        /*0078*/ 	.word	0x00000008
.L_79:


//--------------------- .nv.info._Z6matSubPfPKfS1_ii --------------------------
	.section	.nv.info._Z6matSubPfPKfS1_ii,"",@"SHT_CUDA_INFO"
	.sectionflags	@""
	.align	4


	//----- nvinfo : EIATTR_CUDA_API_VERSION
	.align		4
        /*0000*/ 	.byte	0x04, 0x37
        /*0002*/ 	.short	(.L_81 - .L_80)
.L_80:
        /*0004*/ 	.word	0x00000082


	//----- nvinfo : EIATTR_KPARAM_INFO
	.align		4
.L_81:
        /*0008*/ 	.byte	0x04, 0x17
        /*000a*/ 	.short	(.L_83 - .L_82)
.L_82:
        /*000c*/ 	.word	0x00000000
        /*0010*/ 	.short	0x0004
        /*0012*/ 	.short	0x001c
        /*0014*/ 	.byte	0x00, 0xf0, 0x11, 0x00


	//----- nvinfo : EIATTR_KPARAM_INFO
	.align		4
.L_83:
        /*0018*/ 	.byte	0x04, 0x17
        /*001a*/ 	.short	(.L_85 - .L_84)
.L_84:
        /*001c*/ 	.word	0x00000000
        /*0020*/ 	.short	0x0003
        /*0022*/ 	.short	0x0018
        /*0024*/ 	.byte	0x00, 0xf0, 0x11, 0x00


	//----- nvinfo : EIATTR_KPARAM_INFO
	.align		4
.L_85:
        /*0028*/ 	.byte	0x04, 0x17
        /*002a*/ 	.short	(.L_87 - .L_86)
.L_86:
        /*002c*/ 	.word	0x00000000
        /*0030*/ 	.short	0x0002
        /*0032*/ 	.short	0x0010
        /*0034*/ 	.byte	0x00, 0xf5, 0x21, 0x00


	//----- nvinfo : EIATTR_KPARAM_INFO
	.align		4
.L_87:
        /*0038*/ 	.byte	0x04, 0x17
        /*003a*/ 	.short	(.L_89 - .L_88)
.L_88:
        /*003c*/ 	.word	0x00000000
        /*0040*/ 	.short	0x0001
        /*0042*/ 	.short	0x0008
        /*0044*/ 	.byte	0x00, 0xf5, 0x21, 0x00


	//----- nvinfo : EIATTR_KPARAM_INFO
	.align		4
.L_89:
        /*0048*/ 	.byte	0x04, 0x17
        /*004a*/ 	.short	(.L_91 - .L_90)
.L_90:
        /*004c*/ 	.word	0x00000000
        /*0050*/ 	.short	0x0000
        /*0052*/ 	.short	0x0000
        /*0054*/ 	.byte	0x00, 0xf5, 0x21, 0x00


	//----- nvinfo : EIATTR_SPARSE_MMA_MASK
	.align		4
.L_91:
        /*0058*/ 	.byte	0x03, 0x50
        /*005a*/ 	.short	0x0000


	//----- nvinfo : EIATTR_MAXREG_COUNT
	.align		4
        /*005c*/ 	.byte	0x03, 0x1b
        /*005e*/ 	.short	0x00ff


	//----- nvinfo : EIATTR_MERCURY_ISA_VERSION
	.align		4
        /*0060*/ 	.byte	0x03, 0x5f
        /*0062*/ 	.short	0x0101


	//----- nvinfo : EIATTR_VRC_CTA_INIT_COUNT
	.align		4
        /*0064*/ 	.byte	0x02, 0x4a
	.zero		1
	.zero		1


	//----- nvinfo : EIATTR_EXIT_INSTR_OFFSETS
	.align		4
        /*0068*/ 	.byte	0x04, 0x1c
        /*006a*/ 	.short	(.L_93 - .L_92)


	//   ....[0]....
.L_92:
        /*006c*/ 	.word	0x00000080


	//   ....[1]....
        /*0070*/ 	.word	0x00000140


	//----- nvinfo : EIATTR_CBANK_PARAM_SIZE
	.align		4
.L_93:
        /*0074*/ 	.byte	0x03, 0x19
        /*0076*/ 	.short	0x0020


	//----- nvinfo : EIATTR_PARAM_CBANK
	.align		4
        /*0078*/ 	.byte	0x04, 0x0a
        /*007a*/ 	.short	(.L_95 - .L_94)
	.align		4
.L_94:
        /*007c*/ 	.word	index@(.nv.constant0._Z6matSubPfPKfS1_ii)
        /*0080*/ 	.short	0x0380
        /*0082*/ 	.short	0x0020


	//----- nvinfo : EIATTR_SW_WAR
	.align		4
.L_95:
        /*0084*/ 	.byte	0x04, 0x36
        /*0086*/ 	.short	(.L_97 - .L_96)
.L_96:
        /*0088*/ 	.word	0x00000008
.L_97:


//--------------------- .nv.info._Z6matAddPfPKfS1_ii --------------------------
	.section	.nv.info._Z6matAddPfPKfS1_ii,"",@"SHT_CUDA_INFO"
	.sectionflags	@""
	.align	4


	//----- nvinfo : EIATTR_CUDA_API_VERSION
	.align		4
        /*0000*/ 	.byte	0x04, 0x37
        /*0002*/ 	.short	(.L_99 - .L_98)
.L_98:
        /*0004*/ 	.word	0x00000082


	//----- nvinfo : EIATTR_KPARAM_INFO
	.align		4
.L_99:
        /*0008*/ 	.byte	0x04, 0x17
        /*000a*/ 	.short	(.L_101 - .L_100)
.L_100:
        /*000c*/ 	.word	0x00000000
        /*0010*/ 	.short	0x0004
        /*0012*/ 	.short	0x001c
        /*0014*/ 	.byte	0x00, 0xf0, 0x11, 0x00


	//----- nvinfo : EIATTR_KPARAM_INFO
	.align		4
.L_101:
        /*0018*/ 	.byte	0x04, 0x17
        /*001a*/ 	.short	(.L_103 - .L_102)
.L_102:
        /*001c*/ 	.word	0x00000000
        /*0020*/ 	.short	0x0003
        /*0022*/ 	.short	0x0018
        /*0024*/ 	.byte	0x00, 0xf0, 0x11, 0x00


	//----- nvinfo : EIATTR_KPARAM_INFO
	.align		4
.L_103:
        /*0028*/ 	.byte	0x04, 0x17
        /*002a*/ 	.short	(.L_105 - .L_104)
.L_104:
        /*002c*/ 	.word	0x00000000
        /*0030*/ 	.short	0x0002
        /*0032*/ 	.short	0x0010
        /*0034*/ 	.byte	0x00, 0xf5, 0x21, 0x00


	//----- nvinfo : EIATTR_KPARAM_INFO
	.align		4
.L_105:
        /*0038*/ 	.byte	0x04, 0x17
        /*003a*/ 	.short	(.L_107 - .L_106)
.L_106:
        /*003c*/ 	.word	0x00000000
        /*0040*/ 	.short	0x0001
        /*0042*/ 	.short	0x0008
        /*0044*/ 	.byte	0x00, 0xf5, 0x21, 0x00


	//----- nvinfo : EIATTR_KPARAM_INFO
	.align		4
.L_107:
        /*0048*/ 	.byte	0x04, 0x17
        /*004a*/ 	.short	(.L_109 - .L_108)
.L_108:
        /*004c*/ 	.word	0x00000000
        /*0050*/ 	.short	0x0000
        /*0052*/ 	.short	0x0000
        /*0054*/ 	.byte	0x00, 0xf5, 0x21, 0x00


	//----- nvinfo : EIATTR_SPARSE_MMA_MASK
	.align		4
.L_109:
        /*0058*/ 	.byte	0x03, 0x50
        /*005a*/ 	.short	0x0000


	//----- nvinfo : EIATTR_MAXREG_COUNT
	.align		4
        /*005c*/ 	.byte	0x03, 0x1b
        /*005e*/ 	.short	0x00ff


	//----- nvinfo : EIATTR_MERCURY_ISA_VERSION
	.align		4
        /*0060*/ 	.byte	0x03, 0x5f
        /*0062*/ 	.short	0x0101


	//----- nvinfo : EIATTR_VRC_CTA_INIT_COUNT
	.align		4
        /*0064*/ 	.byte	0x02, 0x4a
	.zero		1
	.zero		1


	//----- nvinfo : EIATTR_EXIT_INSTR_OFFSETS
	.align		4
        /*0068*/ 	.byte	0x04, 0x1c
        /*006a*/ 	.short	(.L_111 - .L_110)


	//   ....[0]....
.L_110:
        /*006c*/ 	.word	0x00000080


	//   ....[1]....
        /*0070*/ 	.word	0x00000140


	//----- nvinfo : EIATTR_CBANK_PARAM_SIZE
	.align		4
.L_111:
        /*0074*/ 	.byte	0x03, 0x19
        /*0076*/ 	.short	0x0020


	//----- nvinfo : EIATTR_PARAM_CBANK
	.align		4
        /*0078*/ 	.byte	0x04, 0x0a
        /*007a*/ 	.short	(.L_113 - .L_112)
	.align		4
.L_112:
        /*007c*/ 	.word	index@(.nv.constant0._Z6matAddPfPKfS1_ii)
        /*0080*/ 	.short	0x0380
        /*0082*/ 	.short	0x0020


	//----- nvinfo : EIATTR_SW_WAR
	.align		4
.L_113:
        /*0084*/ 	.byte	0x04, 0x36
        /*0086*/ 	.short	(.L_115 - .L_114)
.L_114:
        /*0088*/ 	.word	0x00000008
.L_115:


//--------------------- .nv.callgraph             --------------------------
	.section	.nv.callgraph,"",@"SHT_CUDA_CALLGRAPH"
	.align	4
	.sectionentsize	8
	.align		4
        /*0000*/ 	.word	0x00000000
	.align		4
        /*0004*/ 	.word	0xffffffff
	.align		4
        /*0008*/ 	.word	0x00000000
	.align		4
        /*000c*/ 	.word	0xfffffffe
	.align		4
        /*0010*/ 	.word	0x00000000
	.align		4
        /*0014*/ 	.word	0xfffffffd
	.align		4
        /*0018*/ 	.word	0x00000000
	.align		4
        /*001c*/ 	.word	0xfffffffc


//--------------------- .text._Z7matCopyPfPKfii   --------------------------
	.section	.text._Z7matCopyPfPKfii,"ax",@progbits
	.align	128
        .global         _Z7matCopyPfPKfii
        .type           _Z7matCopyPfPKfii,@function
        .size           _Z7matCopyPfPKfii,(.L_x_8 - _Z7matCopyPfPKfii)
        .other          _Z7matCopyPfPKfii,@"STO_CUDA_ENTRY STV_DEFAULT"
_Z7matCopyPfPKfii:
.text._Z7matCopyPfPKfii:
[----:B------:R-:W-:Y:S01]  /*0000*/  LDC R1, c[0x0][0x37c] ;  /* 0x0000df00ff017b82 */ /* 0x000fe20000000800 */
[----:B------:R-:W0:Y:S01]  /*0010*/  S2R R7, SR_CTAID.X ;  /* 0x0000000000077919 */ /* 0x000e220000002500 */
[----:B------:R-:W1:Y:S01]  /*0020*/  LDCU.64 UR4, c[0x0][0x390] ;  /* 0x00007200ff0477ac */ /* 0x000e620008000a00 */
[----:B------:R-:W0:Y:S01]  /*0030*/  S2R R0, SR_TID.X ;  /* 0x0000000000007919 */ /* 0x000e220000002100 */
[----:B------:R-:W0:Y:S01]  /*0040*/  LDCU UR6, c[0x0][0x360] ;  /* 0x00006c00ff0677ac */ /* 0x000e220008000800 */
[----:B-1----:R-:W-:Y:S01]  /*0050*/  UIMAD UR4, UR5, UR4, URZ ;  /* 0x00000004050472a4 */ /* 0x002fe2000f8e02ff */
[----:B0-----:R-:W-:-:S05]  /*0060*/  IMAD R7, R7, UR6, R0 ;  /* 0x0000000607077c24 */ /* 0x001fca000f8e0200 */
[----:B------:R-:W-:-:S13]  /*0070*/  ISETP.GE.AND P0, PT, R7, UR4, PT ;  /* 0x0000000407007c0c */ /* 0x000fda000bf06270 */
[----:B------:R-:W-:Y:S05]  /*0080*/  @P0 EXIT ;  /* 0x000000000000094d */ /* 0x000fea0003800000 */
[----:B------:R-:W0:Y:S01]  /*0090*/  LDC.64 R2, c[0x0][0x388] ;  /* 0x0000e200ff027b82 */ /* 0x000e220000000a00 */
[----:B------:R-:W1:Y:S07]  /*00a0*/  LDCU.64 UR4, c[0x0][0x358] ;  /* 0x00006b00ff0477ac */ /* 0x000e6e0008000a00 */
[----:B------:R-:W2:Y:S01]  /*00b0*/  LDC.64 R4, c[0x0][0x380] ;  /* 0x0000e000ff047b82 */ /* 0x000ea20000000a00 */
[----:B0-----:R-:W-:-:S06]  /*00c0*/  IMAD.WIDE R2, R7, 0x4, R2 ;  /* 0x0000000407027825 */ /* 0x001fcc00078e0202 */
[----:B-1----:R-:W3:Y:S01]  /*00d0*/  LDG.E R3, desc[UR4][R2.64] ;  /* 0x0000000402037981 */ /* 0x002ee2000c1e1900 */
[----:B--2---:R-:W-:-:S05]  /*00e0*/  IMAD.WIDE R4, R7, 0x4, R4 ;  /* 0x0000000407047825 */ /* 0x004fca00078e0204 */
[----:B---3--:R-:W-:Y:S01]  /*00f0*/  STG.E desc[UR4][R4.64], R3 ;  /* 0x0000000304007986 */ /* 0x008fe2000c101904 */
[----:B------:R-:W-:Y:S05]  /*0100*/  EXIT ;  /* 0x000000000000794d */ /* 0x000fea0003800000 */
.L_x_0:
[----:B------:R-:W-:-:S00]  /*0110*/  BRA `(.L_x_0) ;  /* 0xfffffffc00fc7947 */ /* 0x000fc0000383ffff */
[----:B------:R-:W-:-:S00]  /*0120*/  NOP ;  /* 0x0000000000007918 */ /* 0x000fc00000000000 */
        /* <DEDUP_REMOVED lines=13> */
.L_x_8:


//--------------------- .text._Z7matMultPfPKfS1_ii --------------------------
	.section	.text._Z7matMultPfPKfS1_ii,"ax",@progbits
	.align	128
        .global         _Z7matMultPfPKfS1_ii
        .type           _Z7matMultPfPKfS1_ii,@function
        .size           _Z7matMultPfPKfS1_ii,(.L_x_9 - _Z7matMultPfPKfS1_ii)
        .other          _Z7matMultPfPKfS1_ii,@"STO_CUDA_ENTRY STV_DEFAULT"
_Z7matMultPfPKfS1_ii:
.text._Z7matMultPfPKfS1_ii:
[----:B------:R-:W-:Y:S08]  /*0000*/  LDC R1, c[0x0][0x37c] ;  /* 0x0000df00ff017b82 */ /* 0x000ff00000000800 */
[----:B------:R-:W0:Y:S01]  /*0010*/  LDC.64 R8, c[0x0][0x398] ;  /* 0x0000e600ff087b82 */ /* 0x000e220000000a00 */
[----:B------:R-:W1:Y:S01]  /*0020*/  S2R R0, SR_TID.X ;  /* 0x0000000000007919 */ /* 0x000e620000002100 */
[----:B------:R-:W2:Y:S01]  /*0030*/  LDCU.64 UR8, c[0x0][0x358] ;  /* 0x00006b00ff0877ac */ /* 0x000ea20008000a00 */
[----:B------:R-:W-:Y:S01]  /*0040*/  HFMA2 R7, -RZ, RZ, 0, 0 ;  /* 0x00000000ff077431 */ /* 0x000fe200000001ff */
[----:B------:R-:W3:Y:S04]  /*0050*/  S2R R3, SR_TID.Y ;  /* 0x0000000000037919 */ /* 0x000ee80000002200 */
[----:B------:R-:W4:Y:S08]  /*0060*/  S2UR UR4, SR_CTAID.X ;  /* 0x00000000000479c3 */ /* 0x000f300000002500 */
[----:B------:R-:W0:Y:S02]  /*0070*/  S2UR UR10, SR_CTAID.Y ;  /* 0x00000000000a79c3 */ /* 0x000e240000002600 */
[----:B0-----:R-:W-:-:S02]  /*0080*/  ISETP.GE.AND P0, PT, R8, 0x1, PT ;  /* 0x000000010800780c */ /* 0x001fc40003f06270 */
[----:B------:R-:W-:Y:S01]  /*0090*/  SHF.L.U32 R16, R9, 0x4, RZ ;  /* 0x0000000409107819 */ /* 0x000fe200000006ff */
[----:B----4-:R-:W-:-:S10]  /*00a0*/  USHF.L.U32 UR4, UR4, 0x4, URZ ;  /* 0x0000000404047899 */ /* 0x010fd400080006ff */
[----:B-123--:R-:W-:Y:S05]  /*00b0*/  @!P0 BRA `(.L_x_1) ;  /* 0x0000000800c08947 */ /* 0x00efea0003800000 */
[----:B------:R-:W-:Y:S01]  /*00c0*/  IMAD R19, R8, UR10, RZ ;  /* 0x0000000a08137c24 */ /* 0x000fe2000f8e02ff */
[----:B------:R-:W0:Y:S01]  /*00d0*/  S2UR UR7, SR_CgaCtaId ;  /* 0x00000000000779c3 */ /* 0x000e220000008800 */
[----:B------:R-:W-:Y:S01]  /*00e0*/  UMOV UR5, 0x400 ;  /* 0x0000040000057882 */ /* 0x000fe20000000000 */
[----:B------:R-:W-:Y:S01]  /*00f0*/  MOV R6, UR4 ;  /* 0x0000000400067c02 */ /* 0x000fe20008000f00 */
[----:B------:R-:W-:Y:S01]  /*0100*/  UIADD3 UR6, UPT, UPT, UR5, 0x400, URZ ;  /* 0x0000040005067890 */ /* 0x000fe2000fffe0ff */
[----:B------:R-:W-:Y:S02]  /*0110*/  SHF.L.U32 R19, R19, 0x4, RZ ;  /* 0x0000000413137819 */ /* 0x000fe400000006ff */
[----:B------:R-:W-:Y:S02]  /*0120*/  MOV R7, RZ ;  /* 0x000000ff00077202 */ /* 0x000fe40000000f00 */
[C---:B------:R-:W-:Y:S02]  /*0130*/  IADD3 R18, PT, PT, R19.reuse, R8, RZ ;  /* 0x0000000813127210 */ /* 0x040fe40007ffe0ff */
[----:B------:R-:W-:-:S02]  /*0140*/  IADD3 R21, PT, PT, R19, 0x10, RZ ;  /* 0x0000001013157810 */ /* 0x000fc40007ffe0ff */
[----:B------:R-:W-:Y:S02]  /*0150*/  LOP3.LUT R5, RZ, R19, RZ, 0x33, !PT ;  /* 0x00000013ff057212 */ /* 0x000fe400078e33ff */
[----:B------:R-:W-:-:S04]  /*0160*/  VIMNMX R2, PT, PT, R18, R21, !PT ;  /* 0x0000001512027248 */ /* 0x000fc80007fe0100 */
[----:B------:R-:W-:-:S04]  /*0170*/  IADD3 R2, PT, PT, R2, R5, RZ ;  /* 0x0000000502027210 */ /* 0x000fc80007ffe0ff */
[C---:B------:R-:W-:Y:S01]  /*0180*/  LOP3.LUT P0, RZ, R2.reuse, 0x10, RZ, 0xc0, !PT ;  /* 0x0000001002ff7812 */ /* 0x040fe2000780c0ff */
[----:B0-----:R-:W-:Y:S01]  /*0190*/  ULEA UR6, UR7, UR6, 0x18 ;  /* 0x0000000607067291 */ /* 0x001fe2000f8ec0ff */
[----:B------:R-:W-:Y:S01]  /*01a0*/  ISETP.GE.U32.AND P1, PT, R2, 0x10, PT ;  /* 0x000000100200780c */ /* 0x000fe20003f26070 */
[----:B------:R-:W-:-:S04]  /*01b0*/  ULEA UR5, UR7, UR5, 0x18 ;  /* 0x0000000507057291 */ /* 0x000fc8000f8ec0ff */
[C---:B------:R-:W-:Y:S02]  /*01c0*/  LEA R2, R0.reuse, UR6, 0x6 ;  /* 0x0000000600027c11 */ /* 0x040fe4000f8e30ff */
[C---:B------:R-:W-:Y:S02]  /*01d0*/  LEA R17, R3.reuse, UR5, 0x6 ;  /* 0x0000000503117c11 */ /* 0x040fe4000f8e30ff */
[----:B------:R-:W-:Y:S01]  /*01e0*/  LEA R10, R3, R2, 0x2 ;  /* 0x00000002030a7211 */ /* 0x000fe200078e10ff */
[C---:B------:R-:W-:Y:S01]  /*01f0*/  IMAD R2, R0.reuse, -0x3c, R2 ;  /* 0xffffffc400027824 */ /* 0x040fe200078e0202 */
[----:B------:R-:W-:Y:S01]  /*0200*/  LEA R11, R0, R17, 0x2 ;  /* 0x00000011000b7211 */ /* 0x000fe200078e10ff */
[----:B------:R-:W-:Y:S06]  /*0210*/  @P0 BRA `(.L_x_2) ;  /* 0x0000000000d00947 */ /* 0x000fec0003800000 */
[----:B------:R-:W0:Y:S01]  /*0220*/  LDC.64 R6, c[0x0][0x388] ;  /* 0x0000e200ff067b82 */ /* 0x000e220000000a00 */
[----:B------:R-:W-:Y:S02]  /*0230*/  IMAD R12, R3, R8, R0 ;  /* 0x00000008030c7224 */ /* 0x000fe400078e0200 */
[----:B------:R-:W-:-:S03]  /*0240*/  IMAD R14, R0, R9, R3 ;  /* 0x00000009000e7224 */ /* 0x000fc600078e0203 */
[----:B------:R-:W-:Y:S02]  /*0250*/  IADD3 R13, PT, PT, R19, R12, RZ ;  /* 0x0000000c130d7210 */ /* 0x000fe40007ffe0ff */
[----:B------:R-:W1:Y:S01]  /*0260*/  LDC.64 R4, c[0x0][0x390] ;  /* 0x0000e400ff047b82 */ /* 0x000e620000000a00 */
[----:B------:R-:W-:Y:S02]  /*0270*/  IADD3 R23, PT, PT, R14, UR4, RZ ;  /* 0x000000040e177c10 */ /* 0x000fe4000fffe0ff */
[----:B0-----:R-:W-:-:S05]  /*0280*/  IMAD.WIDE R12, R13, 0x4, R6 ;  /* 0x000000040d0c7825 */ /* 0x001fca00078e0206 */
[----:B------:R-:W2:Y:S01]  /*0290*/  LDG.E R26, desc[UR8][R12.64] ;  /* 0x000000080c1a7981 */ /* 0x000ea2000c1e1900 */
[----:B-1----:R-:W-:-:S06]  /*02a0*/  IMAD.WIDE R22, R23, 0x4, R4 ;  /* 0x0000000417167825 */ /* 0x002fcc00078e0204 */
[----:B------:R-:W3:Y:S04]  /*02b0*/  LDG.E R23, desc[UR8][R22.64] ;  /* 0x0000000816177981 */ /* 0x000ee8000c1e1900 */
[----:B--2---:R-:W-:Y:S04]  /*02c0*/  STS [R11], R26 ;  /* 0x0000001a0b007388 */ /* 0x004fe80000000800 */
[----:B---3--:R-:W-:Y:S01]  /*02d0*/  STS [R10], R23 ;  /* 0x000000170a007388 */ /* 0x008fe20000000800 */
[----:B------:R-:W-:Y:S06]  /*02e0*/  BAR.SYNC.DEFER_BLOCKING 0x0 ;  /* 0x0000000000007b1d */ /* 0x000fec0000010000 */
[----:B------:R-:W-:Y:S04]  /*02f0*/  LDS R19, [R2] ;  /* 0x0000000002137984 */ /* 0x000fe80000000800 */
[----:B------:R-:W0:Y:S04]  /*0300*/  LDS.128 R4, [R17] ;  /* 0x0000000011047984 */ /* 0x000e280000000c00 */
[----:B------:R-:W1:Y:S04]  /*0310*/  LDS R27, [R2+0x40] ;  /* 0x00004000021b7984 */ /* 0x000e680000000800 */
[----:B------:R-:W2:Y:S04]  /*0320*/  LDS R28, [R2+0x80] ;  /* 0x00008000021c7984 */ /* 0x000ea80000000800 */
[----:B------:R-:W3:Y:S04]  /*0330*/  LDS R24, [R2+0xc0] ;  /* 0x0000c00002187984 */ /* 0x000ee80000000800 */
[----:B------:R-:W-:Y:S04]  /*0340*/  LDS R25, [R2+0x100] ;  /* 0x0001000002197984 */ /* 0x000fe80000000800 */
[----:B------:R-:W4:Y:S04]  /*0350*/  LDS.128 R12, [R17+0x10] ;  /* 0x00001000110c7984 */ /* 0x000f280000000c00 */
[----:B------:R-:W5:Y:S04]  /*0360*/  LDS R20, [R2+0x140] ;  /* 0x0001400002147984 */ /* 0x000f680000000800 */
[----:B------:R-:W5:Y:S04]  /*0370*/  LDS R23, [R2+0x180] ;  /* 0x0001800002177984 */ /* 0x000f680000000800 */
[----:B------:R-:W5:Y:S01]  /*0380*/  LDS R22, [R2+0x1c0] ;  /* 0x0001c00002167984 */ /* 0x000f620000000800 */
[----:B0-----:R-:W-:-:S03]  /*0390*/  FFMA R4, R4, R19, RZ ;  /* 0x0000001304047223 */ /* 0x001fc600000000ff */
[----:B------:R-:W-:Y:S01]  /*03a0*/  LDS R19, [R2+0x200] ;  /* 0x0002000002137984 */ /* 0x000fe20000000800 */
[----:B-1----:R-:W-:-:S04]  /*03b0*/  FFMA R5, R27, R5, R4 ;  /* 0x000000051b057223 */ /* 0x002fc80000000004 */
[----:B--2---:R-:W-:-:S04]  /*03c0*/  FFMA R5, R28, R6, R5 ;  /* 0x000000061c057223 */ /* 0x004fc80000000005 */
[----:B---3--:R-:W-:Y:S02]  /*03d0*/  FFMA R27, R24, R7, R5 ;  /* 0x00000007181b7223 */ /* 0x008fe40000000005 */
[----:B------:R-:W0:Y:S04]  /*03e0*/  LDS.128 R4, [R17+0x20] ;  /* 0x0000200011047984 */ /* 0x000e280000000c00 */
[----:B------:R-:W1:Y:S01]  /*03f0*/  LDS R24, [R2+0x240] ;  /* 0x0002400002187984 */ /* 0x000e620000000800 */
[----:B----4-:R-:W-:-:S04]  /*0400*/  FFMA R25, R12, R25, R27 ;  /* 0x000000190c197223 */ /* 0x010fc8000000001b */
[----:B-----5:R-:W-:Y:S02]  /*0410*/  FFMA R20, R20, R13, R25 ;  /* 0x0000000d14147223 */ /* 0x020fe40000000019 */
[----:B------:R-:W2:Y:S02]  /*0420*/  LDS R25, [R2+0x280] ;  /* 0x0002800002197984 */ /* 0x000ea40000000800 */
[----:B------:R-:W-:Y:S02]  /*0430*/  FFMA R23, R23, R14, R20 ;  /* 0x0000000e17177223 */ /* 0x000fe40000000014 */
[----:B------:R-:W3:Y:S02]  /*0440*/  LDS R20, [R2+0x2c0] ;  /* 0x0002c00002147984 */ /* 0x000ee40000000800 */
[----:B------:R-:W-:Y:S02]  /*0450*/  FFMA R27, R22, R15, R23 ;  /* 0x0000000f161b7223 */ /* 0x000fe40000000017 */
[----:B------:R-:W-:Y:S04]  /*0460*/  LDS R23, [R2+0x300] ;  /* 0x0003000002177984 */ /* 0x000fe80000000800 */
[----:B------:R-:W4:Y:S04]  /*0470*/  LDS.128 R12, [R17+0x30] ;  /* 0x00003000110c7984 */ /* 0x000f280000000c00 */
[----:B------:R-:W5:Y:S01]  /*0480*/  LDS R22, [R2+0x340] ;  /* 0x0003400002167984 */ /* 0x000f620000000800 */
[----:B0-----:R-:W-:-:S03]  /*0490*/  FFMA R27, R4, R19, R27 ;  /* 0x00000013041b7223 */ /* 0x001fc6000000001b */
[----:B------:R-:W0:Y:S04]  /*04a0*/  LDS R19, [R2+0x380] ;  /* 0x0003800002137984 */ /* 0x000e280000000800 */
[----:B------:R-:W0:Y:S01]  /*04b0*/  LDS R4, [R2+0x3c0] ;  /* 0x0003c00002047984 */ /* 0x000e220000000800 */
[----:B-1----:R-:W-:-:S04]  /*04c0*/  FFMA R24, R24, R5, R27 ;  /* 0x0000000518187223 */ /* 0x002fc8000000001b */
[----:B--2---:R-:W-:-:S04]  /*04d0*/  FFMA R25, R25, R6, R24 ;  /* 0x0000000619197223 */ /* 0x004fc80000000018 */
[----:B---3--:R-:W-:-:S04]  /*04e0*/  FFMA R7, R20, R7, R25 ;  /* 0x0000000714077223 */ /* 0x008fc80000000019 */
[----:B----4-:R-:W-:-:S04]  /*04f0*/  FFMA R7, R12, R23, R7 ;  /* 0x000000170c077223 */ /* 0x010fc80000000007 */
[----:B-----5:R-:W-:Y:S01]  /*0500*/  FFMA R22, R22, R13, R7 ;  /* 0x0000000d16167223 */ /* 0x020fe20000000007 */
[----:B------:R-:W-:-:S03]  /*0510*/  IADD3 R6, PT, PT, R16, UR4, RZ ;  /* 0x0000000410067c10 */ /* 0x000fc6000fffe0ff */
[----:B0-----:R-:W-:-:S04]  /*0520*/  FFMA R19, R19, R14, R22 ;  /* 0x0000000e13137223 */ /* 0x001fc80000000016 */
[----:B------:R-:W-:Y:S01]  /*0530*/  FFMA R7, R4, R15, R19 ;  /* 0x0000000f04077223 */ /* 0x000fe20000000013 */
[----:B------:R-:W-:Y:S01]  /*0540*/  MOV R19, R21 ;  /* 0x0000001500137202 */ /* 0x000fe20000000f00 */
[----:B------:R-:W-:Y:S06]  /*0550*/  BAR.SYNC.DEFER_BLOCKING 0x0 ;  /* 0x0000000000007b1d */ /* 0x000fec0000010000 */
.L_x_2:
[----:B------:R-:W-:Y:S05]  /*0560*/  @!P1 BRA `(.L_x_1) ;  /* 0x0000000400949947 */ /* 0x000fea0003800000 */
[----:B------:R-:W0:Y:S01]  /*0570*/  LDC.64 R24, c[0x0][0x390] ;  /* 0x0000e400ff187b82 */ /* 0x000e220000000a00 */
[----:B------:R-:W-:Y:S02]  /*0580*/  IADD3 R6, PT, PT, R3, R6, RZ ;  /* 0x0000000603067210 */ /* 0x000fe40007ffe0ff */
[----:B------:R-:W-:Y:S02]  /*0590*/  IADD3 R4, PT, PT, R19, R0, RZ ;  /* 0x0000000013047210 */ /* 0x000fe40007ffe0ff */
[C---:B------:R-:W-:Y:S01]  /*05a0*/  IADD3 R22, PT, PT, R0.reuse, 0x10, RZ ;  /* 0x0000001000167810 */ /* 0x040fe20007ffe0ff */
[-C--:B------:R-:W-:Y:S02]  /*05b0*/  IMAD R20, R0, R9.reuse, R6 ;  /* 0x0000000900147224 */ /* 0x080fe400078e0206 */
[----:B------:R-:W-:Y:S02]  /*05c0*/  IMAD R8, R3, R8, R4 ;  /* 0x0000000803087224 */ /* 0x000fe400078e0204 */
[----:B------:R-:W-:-:S07]  /*05d0*/  IMAD R22, R22, R9, R6 ;  /* 0x0000000916167224 */ /* 0x000fce00078e0206 */
.L_x_3:
[----:B------:R-:W1:Y:S01]  /*05e0*/  LDC.64 R26, c[0x0][0x388] ;  /* 0x0000e200ff1a7b82 */ /* 0x000e620000000a00 */
[----:B0-----:R-:W-:-:S06]  /*05f0*/  IMAD.WIDE R4, R20, 0x4, R24 ;  /* 0x0000000414047825 */ /* 0x001fcc00078e0218 */
[----:B------:R-:W2:Y:S01]  /*0600*/  LDG.E R5, desc[UR8][R4.64] ;  /* 0x0000000804057981 */ /* 0x000ea2000c1e1900 */
[----:B-1----:R-:W-:-:S05]  /*0610*/  IMAD.WIDE R26, R8, 0x4, R26 ;  /* 0x00000004081a7825 */ /* 0x002fca00078e021a */
[----:B------:R-:W3:Y:S04]  /*0620*/  LDG.E R6, desc[UR8][R26.64] ;  /* 0x000000081a067981 */ /* 0x000ee8000c1e1900 */
[----:B---3--:R-:W-:Y:S04]  /*0630*/  STS [R11], R6 ;  /* 0x000000060b007388 */ /* 0x008fe80000000800 */
[----:B--2---:R-:W-:Y:S01]  /*0640*/  STS [R10], R5 ;  /* 0x000000050a007388 */ /* 0x004fe20000000800 */
[----:B------:R-:W-:Y:S06]  /*0650*/  BAR.SYNC.DEFER_BLOCKING 0x0 ;  /* 0x0000000000007b1d */ /* 0x000fec0000010000 */
[----:B------:R-:W-:Y:S04]  /*0660*/  LDS R21, [R2] ;  /* 0x0000000002157984 */ /* 0x000fe80000000800 */
[----:B------:R-:W0:Y:S04]  /*0670*/  LDS.128 R12, [R17] ;  /* 0x00000000110c7984 */ /* 0x000e280000000c00 */
[----:B------:R-:W1:Y:S04]  /*0680*/  LDS R23, [R2+0x40] ;  /* 0x0000400002177984 */ /* 0x000e680000000800 */
[----:B------:R-:W2:Y:S04]  /*0690*/  LDS R29, [R2+0x80] ;  /* 0x00008000021d7984 */ /* 0x000ea80000000800 */
[----:B------:R-:W3:Y:S01]  /*06a0*/  LDS R28, [R2+0xc0] ;  /* 0x0000c000021c7984 */ /* 0x000ee20000000800 */
[----:B0-----:R-:W-:-:S03]  /*06b0*/  FFMA R12, R12, R21, R7 ;  /* 0x000000150c0c7223 */ /* 0x001fc60000000007 */
[----:B------:R-:W-:Y:S01]  /*06c0*/  LDS.128 R4, [R17+0x10] ;  /* 0x0000100011047984 */ /* 0x000fe20000000c00 */
[----:B-1----:R-:W-:-:S03]  /*06d0*/  FFMA R23, R23, R13, R12 ;  /* 0x0000000d17177223 */ /* 0x002fc6000000000c */
[----:B------:R-:W0:Y:S04]  /*06e0*/  LDS R13, [R2+0x100] ;  /* 0x00010000020d7984 */ /* 0x000e280000000800 */
[----:B------:R-:W1:Y:S01]  /*06f0*/  LDS R21, [R2+0x140] ;  /* 0x0001400002157984 */ /* 0x000e620000000800 */
[----:B--2---:R-:W-:-:S03]  /*0700*/  FFMA R23, R29, R14, R23 ;  /* 0x0000000e1d177223 */ /* 0x004fc60000000017 */
[----:B------:R-:W2:Y:S01]  /*0710*/  LDS R12, [R2+0x180] ;  /* 0x00018000020c7984 */ /* 0x000ea20000000800 */
[----:B---3--:R-:W-:-:S03]  /*0720*/  FFMA R15, R28, R15, R23 ;  /* 0x0000000f1c0f7223 */ /* 0x008fc60000000017 */
[----:B------:R-:W3:Y:S01]  /*0730*/  LDS R28, [R2+0x1c0] ;  /* 0x0001c000021c7984 */ /* 0x000ee20000000800 */
[----:B0-----:R-:W-:-:S04]  /*0740*/  FFMA R4, R4, R13, R15 ;  /* 0x0000000d04047223 */ /* 0x001fc8000000000f */
[----:B-1----:R-:W-:Y:S02]  /*0750*/  FFMA R21, R21, R5, R4 ;  /* 0x0000000515157223 */ /* 0x002fe40000000004 */
[----:B------:R-:W-:Y:S02]  /*0760*/  LDS R5, [R2+0x200] ;  /* 0x0002000002057984 */ /* 0x000fe40000000800 */
[----:B--2---:R-:W-:Y:S02]  /*0770*/  FFMA R21, R12, R6, R21 ;  /* 0x000000060c157223 */ /* 0x004fe40000000015 */
[----:B------:R-:W0:Y:S02]  /*0780*/  LDS.128 R12, [R17+0x20] ;  /* 0x00002000110c7984 */ /* 0x000e240000000c00 */
[----:B---3--:R-:W-:Y:S02]  /*0790*/  FFMA R7, R28, R7, R21 ;  /* 0x000000071c077223 */ /* 0x008fe40000000015 */
[----:B------:R-:W1:Y:S04]  /*07a0*/  LDS R21, [R2+0x240] ;  /* 0x0002400002157984 */ /* 0x000e680000000800 */
[----:B------:R-:W2:Y:S01]  /*07b0*/  LDS R4, [R2+0x280] ;  /* 0x0002800002047984 */ /* 0x000ea20000000800 */
[----:B0-----:R-:W-:-:S04]  /*07c0*/  FFMA R12, R12, R5, R7 ;  /* 0x000000050c0c7223 */ /* 0x001fc80000000007 */
[----:B-1----:R-:W-:Y:S02]  /*07d0*/  FFMA R13, R21, R13, R12 ;  /* 0x0000000d150d7223 */ /* 0x002fe4000000000c */
[----:B------:R-:W0:Y:S02]  /*07e0*/  LDS R21, [R2+0x2c0] ;  /* 0x0002c00002157984 */ /* 0x000e240000000800 */
[----:B--2---:R-:W-:Y:S02]  /*07f0*/  FFMA R14, R4, R14, R13 ;  /* 0x0000000e040e7223 */ /* 0x004fe4000000000d */
[----:B------:R-:W-:Y:S04]  /*0800*/  LDS R12, [R2+0x300] ;  /* 0x00030000020c7984 */ /* 0x000fe80000000800 */
[----:B------:R-:W1:Y:S04]  /*0810*/  LDS.128 R4, [R17+0x30] ;  /* 0x0000300011047984 */ /* 0x000e680000000c00 */
[----:B------:R-:W2:Y:S01]  /*0820*/  LDS R13, [R2+0x340] ;  /* 0x00034000020d7984 */ /* 0x000ea20000000800 */
[----:B------:R-:W-:-:S04]  /*0830*/  IMAD.WIDE R28, R22, 0x4, R24 ;  /* 0x00000004161c7825 */ /* 0x000fc800078e0218 */
[----:B0-----:R-:W-:Y:S02]  /*0840*/  FFMA R15, R21, R15, R14 ;  /* 0x0000000f150f7223 */ /* 0x001fe4000000000e */
[----:B------:R-:W0:Y:S02]  /*0850*/  LDS R21, [R2+0x380] ;  /* 0x0003800002157984 */ /* 0x000e240000000800 */
[----:B-1----:R-:W-:Y:S02]  /*0860*/  FFMA R12, R4, R12, R15 ;  /* 0x0000000c040c7223 */ /* 0x002fe4000000000f */
[----:B------:R-:W1:Y:S01]  /*0870*/  LDS R4, [R2+0x3c0] ;  /* 0x0003c00002047984 */ /* 0x000e620000000800 */
[----:B------:R-:W-:Y:S06]  /*0880*/  BAR.SYNC.DEFER_BLOCKING 0x0 ;  /* 0x0000000000007b1d */ /* 0x000fec0000010000 */
[----:B------:R2:W3:Y:S04]  /*0890*/  LDG.E R27, desc[UR8][R26.64+0x40] ;  /* 0x000040081a1b7981 */ /* 0x0004e8000c1e1900 */
[----:B------:R-:W4:Y:S01]  /*08a0*/  LDG.E R29, desc[UR8][R28.64] ;  /* 0x000000081c1d7981 */ /* 0x000f22000c1e1900 */
[----:B--2---:R-:W-:-:S04]  /*08b0*/  FFMA R26, R13, R5, R12 ;  /* 0x000000050d1a7223 */ /* 0x004fc8000000000c */
[----:B0-----:R-:W-:-:S04]  /*08c0*/  FFMA R6, R21, R6, R26 ;  /* 0x0000000615067223 */ /* 0x001fc8000000001a */
[----:B-1----:R-:W-:Y:S01]  /*08d0*/  FFMA R7, R4, R7, R6 ;  /* 0x0000000704077223 */ /* 0x002fe20000000006 */
[----:B------:R-:W-:-:S04]  /*08e0*/  IADD3 R19, PT, PT, R19, 0x20, RZ ;  /* 0x0000002013137810 */ /* 0x000fc80007ffe0ff */
[----:B------:R-:W-:Y:S02]  /*08f0*/  ISETP.GE.AND P0, PT, R19, R18, PT ;  /* 0x000000121300720c */ /* 0x000fe40003f06270 */
[C---:B------:R-:W-:Y:S02]  /*0900*/  LEA R20, R9.reuse, R20, 0x5 ;  /* 0x0000001409147211 */ /* 0x040fe400078e28ff */
[----:B------:R-:W-:Y:S02]  /*0910*/  LEA R22, R9, R22, 0x5 ;  /* 0x0000001609167211 */ /* 0x000fe400078e28ff */
[----:B------:R-:W-:Y:S01]  /*0920*/  IADD3 R8, PT, PT, R8, 0x20, RZ ;  /* 0x0000002008087810 */ /* 0x000fe20007ffe0ff */
[----:B---3--:R-:W-:Y:S04]  /*0930*/  STS [R11], R27 ;  /* 0x0000001b0b007388 */ /* 0x008fe80000000800 */
[----:B----4-:R-:W-:Y:S01]  /*0940*/  STS [R10], R29 ;  /* 0x0000001d0a007388 */ /* 0x010fe20000000800 */
[----:B------:R-:W-:Y:S06]  /*0950*/  BAR.SYNC.DEFER_BLOCKING 0x0 ;  /* 0x0000000000007b1d */ /* 0x000fec0000010000 */
[----:B------:R-:W-:Y:S04]  /*0960*/  LDS R23, [R2] ;  /* 0x0000000002177984 */ /* 0x000fe80000000800 */
[----:B------:R-:W0:Y:S04]  /*0970*/  LDS.128 R12, [R17] ;  /* 0x00000000110c7984 */ /* 0x000e280000000c00 */
[----:B------:R-:W1:Y:S04]  /*0980*/  LDS R5, [R2+0x40] ;  /* 0x0000400002057984 */ /* 0x000e680000000800 */
[----:B------:R-:W2:Y:S04]  /*0990*/  LDS R21, [R2+0x80] ;  /* 0x0000800002157984 */ /* 0x000ea80000000800 */
[----:B------:R-:W-:Y:S01]  /*09a0*/  LDS R26, [R2+0x140] ;  /* 0x00014000021a7984 */ /* 0x000fe20000000800 */
[----:B0-----:R-:W-:-:S03]  /*09b0*/  FFMA R4, R12, R23, R7 ;  /* 0x000000170c047223 */ /* 0x001fc60000000007 */
[----:B------:R-:W0:Y:S01]  /*09c0*/  LDS R12, [R2+0xc0] ;  /* 0x0000c000020c7984 */ /* 0x000e220000000800 */
[----:B-1----:R-:W-:-:S03]  /*09d0*/  FFMA R28, R5, R13, R4 ;  /* 0x0000000d051c7223 */ /* 0x002fc60000000004 */
[----:B------:R-:W-:Y:S04]  /*09e0*/  LDS R23, [R2+0x100] ;  /* 0x0001000002177984 */ /* 0x000fe80000000800 */
[----:B------:R-:W1:Y:S01]  /*09f0*/  LDS.128 R4, [R17+0x10] ;  /* 0x0000100011047984 */ /* 0x000e620000000c00 */
[----:B--2---:R-:W-:-:S03]  /*0a00*/  FFMA R13, R21, R14, R28 ;  /* 0x0000000e150d7223 */ /* 0x004fc6000000001c */
[----:B------:R-:W2:Y:S01]  /*0a10*/  LDS R21, [R2+0x180] ;  /* 0x0001800002157984 */ /* 0x000ea20000000800 */
[----:B0-----:R-:W-:-:S04]  /*0a20*/  FFMA R13, R12, R15, R13 ;  /* 0x0000000f0c0d7223 */ /* 0x001fc8000000000d */
[----:B-1----:R-:W-:Y:S02]  /*0a30*/  FFMA R13, R4, R23, R13 ;  /* 0x00000017040d7223 */ /* 0x002fe4000000000d */
[----:B------:R-:W0:Y:S02]  /*0a40*/  LDS R4, [R2+0x1c0] ;  /* 0x0001c00002047984 */ /* 0x000e240000000800 */
[----:B------:R-:W-:Y:S02]  /*0a50*/  FFMA R28, R26, R5, R13 ;  /* 0x000000051a1c7223 */ /* 0x000fe4000000000d */
[----:B------:R-:W-:Y:S04]  /*0a60*/  LDS R23, [R2+0x200] ;  /* 0x0002000002177984 */ /* 0x000fe80000000800 */
[----:B------:R-:W1:Y:S04]  /*0a70*/  LDS.128 R12, [R17+0x20] ;  /* 0x00002000110c7984 */ /* 0x000e680000000c00 */
[----:B------:R-:W3:Y:S01]  /*0a80*/  LDS R26, [R2+0x240] ;  /* 0x00024000021a7984 */ /* 0x000ee20000000800 */
[----:B--2---:R-:W-:-:S03]  /*0a90*/  FFMA R5, R21, R6, R28 ;  /* 0x0000000615057223 */ /* 0x004fc6000000001c */
[----:B------:R-:W2:Y:S01]  /*0aa0*/  LDS R21, [R2+0x280] ;  /* 0x0002800002157984 */ /* 0x000ea20000000800 */
[----:B0-----:R-:W-:-:S04]  /*0ab0*/  FFMA R5, R4, R7, R5 ;  /* 0x0000000704057223 */ /* 0x001fc80000000005 */
[----:B-1----:R-:W-:Y:S02]  /*0ac0*/  FFMA R5, R12, R23, R5 ;  /* 0x000000170c057223 */ /* 0x002fe40000000005 */
[----:B------:R-:W0:Y:S02]  /*0ad0*/  LDS R12, [R2+0x2c0] ;  /* 0x0002c000020c7984 */ /* 0x000e240000000800 */
[----:B---3--:R-:W-:Y:S02]  /*0ae0*/  FFMA R26, R26, R13, R5 ;  /* 0x0000000d1a1a7223 */ /* 0x008fe40000000005 */
[----:B------:R-:W-:Y:S04]  /*0af0*/  LDS R13, [R2+0x300] ;  /* 0x00030000020d7984 */ /* 0x000fe80000000800 */
[----:B------:R-:W1:Y:S01]  /*0b00*/  LDS.128 R4, [R17+0x30] ;  /* 0x0000300011047984 */ /* 0x000e620000000c00 */
[----:B--2---:R-:W-:-:S03]  /*0b10*/  FFMA R21, R21, R14, R26 ;  /* 0x0000000e15157223 */ /* 0x004fc6000000001a */
[----:B------:R-:W2:Y:S04]  /*0b20*/  LDS R23, [R2+0x340] ;  /* 0x0003400002177984 */ /* 0x000ea80000000800 */
[----:B------:R-:W3:Y:S04]  /*0b30*/  LDS R26, [R2+0x380] ;  /* 0x00038000021a7984 */ /* 0x000ee80000000800 */
[----:B------:R-:W4:Y:S01]  /*0b40*/  LDS R14, [R2+0x3c0] ;  /* 0x0003c000020e7984 */ /* 0x000f220000000800 */
[----:B0-----:R-:W-:-:S04]  /*0b50*/  FFMA R15, R12, R15, R21 ;  /* 0x0000000f0c0f7223 */ /* 0x001fc80000000015 */
[----:B-1----:R-:W-:-:S04]  /*0b60*/  FFMA R4, R4, R13, R15 ;  /* 0x0000000d04047223 */ /* 0x002fc8000000000f */
[----:B--2---:R-:W-:-:S04]  /*0b70*/  FFMA R5, R23, R5, R4 ;  /* 0x0000000517057223 */ /* 0x004fc80000000004 */
[----:B---3--:R-:W-:-:S04]  /*0b80*/  FFMA R5, R26, R6, R5 ;  /* 0x000000061a057223 */ /* 0x008fc80000000005 */
[----:B----4-:R-:W-:Y:S01]  /*0b90*/  FFMA R7, R14, R7, R5 ;  /* 0x000000070e077223 */ /* 0x010fe20000000005 */
[----:B------:R-:W-:Y:S06]  /*0ba0*/  BAR.SYNC.DEFER_BLOCKING 0x0 ;  /* 0x0000000000007b1d */ /* 0x000fec0000010000 */
[----:B------:R-:W-:Y:S05]  /*0bb0*/  @!P0 BRA `(.L_x_3) ;  /* 0xfffffff800888947 */ /* 0x000fea000383ffff */
.L_x_1:
[----:B------:R-:W0:Y:S01]  /*0bc0*/  LDC.64 R4, c[0x0][0x380] ;  /* 0x0000e000ff047b82 */ /* 0x000e220000000a00 */
[----:B------:R-:W-:-:S05]  /*0bd0*/  IADD3 R0, PT, PT, R0, UR4, RZ ;  /* 0x0000000400007c10 */ /* 0x000fca000fffe0ff */
[----:B------:R-:W-:-:S04]  /*0be0*/  IMAD R3, R3, R9, R0 ;  /* 0x0000000903037224 */ /* 0x000fc800078e0200 */
[----:B------:R-:W-:-:S04]  /*0bf0*/  IMAD R3, R16, UR10, R3 ;  /* 0x0000000a10037c24 */ /* 0x000fc8000f8e0203 */
[----:B0-----:R-:W-:-:S05]  /*0c00*/  IMAD.WIDE R2, R3, 0x4, R4 ;  /* 0x0000000403027825 */ /* 0x001fca00078e0204 */
[----:B------:R-:W-:Y:S01]  /*0c10*/  STG.E desc[UR8][R2.64], R7 ;  /* 0x0000000702007986 */ /* 0x000fe2000c101908 */
[----:B------:R-:W-:Y:S05]  /*0c20*/  EXIT ;  /* 0x000000000000794d */ /* 0x000fea0003800000 */
.L_x_4:
        /* <DEDUP_REMOVED lines=13> */
.L_x_9:


//--------------------- .text._Z12matTransposePfPKfii --------------------------
	.section	.text._Z12matTransposePfPKfii,"ax",@progbits
	.align	128
        .global         _Z12matTransposePfPKfii
        .type           _Z12matTransposePfPKfii,@function
        .size           _Z12matTransposePfPKfii,(.L_x_10 - _Z12matTransposePfPKfii)
        .other          _Z12matTransposePfPKfii,@"STO_CUDA_ENTRY STV_DEFAULT"
_Z12matTransposePfPKfii:
.text._Z12matTransposePfPKfii:
[----:B------:R-:W-:Y:S01]  /*0000*/  LDC R1, c[0x0][0x37c] ;  /* 0x0000df00ff017b82 */ /* 0x000fe20000000800 */
[----:B------:R-:W0:Y:S07]  /*0010*/  S2R R0, SR_CTAID.X ;  /* 0x0000000000007919 */ /* 0x000e2e0000002500 */
[----:B------:R-:W1:Y:S01]  /*0020*/  LDC.64 R2, c[0x0][0x390] ;  /* 0x0000e400ff027b82 */ /* 0x000e620000000a00 */
[----:B------:R-:W0:Y:S01]  /*0030*/  LDCU UR4, c[0x0][0x360] ;  /* 0x00006c00ff0477ac */ /* 0x000e220008000800 */
[----:B------:R-:W0:Y:S02]  /*0040*/  S2R R5, SR_TID.X ;  /* 0x0000000000057919 */ /* 0x000e240000002100 */
[----:B0-----:R-:W-:-:S02]  /*0050*/  IMAD R0, R0, UR4, R5 ;  /* 0x0000000400007c24 */ /* 0x001fc4000f8e0205 */
[----:B-1----:R-:W-:-:S05]  /*0060*/  IMAD R5, R3, R2, RZ ;  /* 0x0000000203057224 */ /* 0x002fca00078e02ff */
[----:B------:R-:W-:-:S13]  /*0070*/  ISETP.GE.AND P0, PT, R0, R5, PT ;  /* 0x000000050000720c */ /* 0x000fda0003f06270 */
[----:B------:R-:W-:Y:S05]  /*0080*/  @P0 EXIT ;  /* 0x000000000000094d */ /* 0x000fea0003800000 */
[----:B------:R-:W0:Y:S01]  /*0090*/  LDC.64 R4, c[0x0][0x388] ;  /* 0x0000e200ff047b82 */ /* 0x000e220000000a00 */
[----:B------:R-:W1:Y:S01]  /*00a0*/  LDCU.64 UR4, c[0x0][0x358] ;  /* 0x00006b00ff0477ac */ /* 0x000e620008000a00 */
[----:B0-----:R-:W-:-:S05]  /*00b0*/  IMAD.WIDE R4, R0, 0x4, R4 ;  /* 0x0000000400047825 */ /* 0x001fca00078e0204 */
[----:B-1----:R0:W2:Y:S01]  /*00c0*/  LDG.E R9, desc[UR4][R4.64] ;  /* 0x0000000404097981 */ /* 0x0020a2000c1e1900 */
[----:B------:R-:W-:-:S04]  /*00d0*/  IABS R11, R3 ;  /* 0x00000003000b7213 */ /* 0x000fc80000000000 */
[----:B------:R-:W1:Y:S01]  /*00e0*/  I2F.RP R8, R11 ;  /* 0x0000000b00087306 */ /* 0x000e620000209400 */
[----:B0-----:R-:W-:-:S07]  /*00f0*/  IABS R4, R0 ;  /* 0x0000000000047213 */ /* 0x001fce0000000000 */
[----:B-1----:R-:W0:Y:S02]  /*0100*/  MUFU.RCP R8, R8 ;  /* 0x0000000800087308 */ /* 0x002e240000001000 */
[----:B0-----:R-:W-:-:S06]  /*0110*/  IADD3 R6, PT, PT, R8, 0xffffffe, RZ ;  /* 0x0ffffffe08067810 */ /* 0x001fcc0007ffe0ff */
[----:B------:R0:W1:Y:S02]  /*0120*/  F2I.FTZ.U32.TRUNC.NTZ R7, R6 ;  /* 0x0000000600077305 */ /* 0x000064000021f000 */
[----:B0-----:R-:W-:Y:S01]  /*0130*/  IMAD.MOV.U32 R6, RZ, RZ, RZ ;  /* 0x000000ffff067224 */ /* 0x001fe200078e00ff */
[----:B-1----:R-:W-:-:S05]  /*0140*/  IADD3 R10, PT, PT, RZ, -R7, RZ ;  /* 0x80000007ff0a7210 */ /* 0x002fca0007ffe0ff */
[----:B------:R-:W-:-:S04]  /*0150*/  IMAD R13, R10, R11, RZ ;  /* 0x0000000b0a0d7224 */ /* 0x000fc800078e02ff */
[----:B------:R-:W-:-:S06]  /*0160*/  IMAD.HI.U32 R7, R7, R13, R6 ;  /* 0x0000000d07077227 */ /* 0x000fcc00078e0006 */
[----:B------:R-:W-:-:S05]  /*0170*/  IMAD.HI.U32 R7, R7, R4, RZ ;  /* 0x0000000407077227 */ /* 0x000fca00078e00ff */
[----:B------:R-:W-:-:S05]  /*0180*/  IADD3 R5, PT, PT, -R7, RZ, RZ ;  /* 0x000000ff07057210 */ /* 0x000fca0007ffe1ff */
[----:B------:R-:W-:-:S05]  /*0190*/  IMAD R4, R11, R5, R4 ;  /* 0x000000050b047224 */ /* 0x000fca00078e0204 */
[----:B------:R-:W-:-:S13]  /*01a0*/  ISETP.GT.U32.AND P2, PT, R11, R4, PT ;  /* 0x000000040b00720c */ /* 0x000fda0003f44070 */
[----:B------:R-:W-:Y:S01]  /*01b0*/  @!P2 IMAD.IADD R4, R4, 0x1, -R11 ;  /* 0x000000010404a824 */ /* 0x000fe200078e0a0b */
[----:B------:R-:W-:Y:S02]  /*01c0*/  @!P2 IADD3 R7, PT, PT, R7, 0x1, RZ ;  /* 0x000000010707a810 */ /* 0x000fe40007ffe0ff */
[----:B------:R-:W-:Y:S02]  /*01d0*/  ISETP.NE.AND P2, PT, R3, RZ, PT ;  /* 0x000000ff0300720c */ /* 0x000fe40003f45270 */
[----:B------:R-:W-:Y:S02]  /*01e0*/  ISETP.GE.U32.AND P0, PT, R4, R11, PT ;  /* 0x0000000b0400720c */ /* 0x000fe40003f06070 */
[----:B------:R-:W-:-:S04]  /*01f0*/  LOP3.LUT R4, R0, R3, RZ, 0x3c, !PT ;  /* 0x0000000300047212 */ /* 0x000fc800078e3cff */
[----:B------:R-:W-:Y:S02]  /*0200*/  ISETP.GE.AND P1, PT, R4, RZ, PT ;  /* 0x000000ff0400720c */ /* 0x000fe40003f26270 */
[----:B------:R-:W0:Y:S05]  /*0210*/  LDC.64 R4, c[0x0][0x380] ;  /* 0x0000e000ff047b82 */ /* 0x000e2a0000000a00 */
[----:B------:R-:W-:-:S06]  /*0220*/  @P0 VIADD R7, R7, 0x1 ;  /* 0x0000000107070836 */ /* 0x000fcc0000000000 */
[----:B------:R-:W-:Y:S02]  /*0230*/  @!P1 IADD3 R7, PT, PT, -R7, RZ, RZ ;  /* 0x000000ff07079210 */ /* 0x000fe40007ffe1ff */
[----:B------:R-:W-:-:S05]  /*0240*/  @!P2 LOP3.LUT R7, RZ, R3, RZ, 0x33, !PT ;  /* 0x00000003ff07a212 */ /* 0x000fca00078e33ff */
[----:B------:R-:W-:-:S04]  /*0250*/  IMAD.MOV R6, RZ, RZ, -R7 ;  /* 0x000000ffff067224 */ /* 0x000fc800078e0a07 */
[----:B------:R-:W-:-:S04]  /*0260*/  IMAD R0, R3, R6, R0 ;  /* 0x0000000603007224 */ /* 0x000fc800078e0200 */
[----:B------:R-:W-:-:S04]  /*0270*/  IMAD R3, R0, R2, R7 ;  /* 0x0000000200037224 */ /* 0x000fc800078e0207 */
[----:B0-----:R-:W-:-:S05]  /*0280*/  IMAD.WIDE R2, R3, 0x4, R4 ;  /* 0x0000000403027825 */ /* 0x001fca00078e0204 */
[----:B--2---:R-:W-:Y:S01]  /*0290*/  STG.E desc[UR4][R2.64], R9 ;  /* 0x0000000902007986 */ /* 0x004fe2000c101904 */
[----:B------:R-:W-:Y:S05]  /*02a0*/  EXIT ;  /* 0x000000000000794d */ /* 0x000fea0003800000 */
.L_x_5:
        /* <DEDUP_REMOVED lines=13> */
.L_x_10:


//--------------------- .text._Z6matSubPfPKfS1_ii --------------------------
	.section	.text._Z6matSubPfPKfS1_ii,"ax",@progbits
	.align	128
        .global         _Z6matSubPfPKfS1_ii
        .type           _Z6matSubPfPKfS1_ii,@function
        .size           _Z6matSubPfPKfS1_ii,(.L_x_11 - _Z6matSubPfPKfS1_ii)
        .other          _Z6matSubPfPKfS1_ii,@"STO_CUDA_ENTRY STV_DEFAULT"
_Z6matSubPfPKfS1_ii:
.text._Z6matSubPfPKfS1_ii:
        /* <DEDUP_REMOVED lines=11> */
[----:B------:R-:W2:Y:S08]  /*00b0*/  LDC.64 R4, c[0x0][0x390] ;  /* 0x0000e400ff047b82 */ /* 0x000eb00000000a00 */
[----:B------:R-:W3:Y:S01]  /*00c0*/  LDC.64 R6, c[0x0][0x380] ;  /* 0x0000e000ff067b82 */ /* 0x000ee20000000a00 */
[----:B0-----:R-:W-:-:S06]  /*00d0*/  IMAD.WIDE R2, R9, 0x4, R2 ;  /* 0x0000000409027825 */ /* 0x001fcc00078e0202 */
[----:B-1----:R-:W4:Y:S01]  /*00e0*/  LDG.E R2, desc[UR4][R2.64] ;  /* 0x0000000402027981 */ /* 0x002f22000c1e1900 */
[----:B--2---:R-:W-:-:S06]  /*00f0*/  IMAD.WIDE R4, R9, 0x4, R4 ;  /* 0x0000000409047825 */ /* 0x004fcc00078e0204 */
[----:B------:R-:W4:Y:S01]  /*0100*/  LDG.E R5, desc[UR4][R4.64] ;  /* 0x0000000404057981 */ /* 0x000f22000c1e1900 */
[----:B---3--:R-:W-:-:S04]  /*0110*/  IMAD.WIDE R6, R9, 0x4, R6 ;  /* 0x0000000409067825 */ /* 0x008fc800078e0206 */
[----:B----4-:R-:W-:-:S05]  /*0120*/  FADD R9, R2, -R5 ;  /* 0x8000000502097221 */ /* 0x010fca0000000000 */
[----:B------:R-:W-:Y:S01]  /*0130*/  STG.E desc[UR4][R6.64], R9 ;  /* 0x0000000906007986 */ /* 0x000fe2000c101904 */
[----:B------:R-:W-:Y:S05]  /*0140*/  EXIT ;  /* 0x000000000000794d */ /* 0x000fea0003800000 */
.L_x_6:
        /* <DEDUP_REMOVED lines=11> */
.L_x_11:


//--------------------- .text._Z6matAddPfPKfS1_ii --------------------------
	.section	.text._Z6matAddPfPKfS1_ii,"ax",@progbits
	.align	128
        .global         _Z6matAddPfPKfS1_ii
        .type           _Z6matAddPfPKfS1_ii,@function
        .size           _Z6matAddPfPKfS1_ii,(.L_x_12 - _Z6matAddPfPKfS1_ii)
        .other          _Z6matAddPfPKfS1_ii,@"STO_CUDA_ENTRY STV_DEFAULT"
_Z6matAddPfPKfS1_ii:
.text._Z6matAddPfPKfS1_ii:
        /* <DEDUP_REMOVED lines=18> */
[----:B----4-:R-:W-:-:S05]  /*0120*/  FADD R9, R2, R5 ;  /* 0x0000000502097221 */ /* 0x010fca0000000000 */
[----:B------:R-:W-:Y:S01]  /*0130*/  STG.E desc[UR4][R6.64], R9 ;  /* 0x0000000906007986 */ /* 0x000fe2000c101904 */
[----:B------:R-:W-:Y:S05]  /*0140*/  EXIT ;  /* 0x000000000000794d */ /* 0x000fea0003800000 */
.L_x_7:
        /* <DEDUP_REMOVED lines=11> */
.L_x_12:


//--------------------- .nv.shared.reserved.0     --------------------------
	.section	.nv.shared.reserved.0,"aw",@nobits
	.weak		__nv_reservedSMEM_offset_0_alias
	.size		__nv_reservedSMEM_offset_0_alias, 0, 64
	.other		__nv_reservedSMEM_offset_0_alias,@"STO_CUDA_RESERVED_SHARED STV_DEFAULT"
__nv_reservedSMEM_offset_0_alias:
	.zero		0
	.zero		64


//--------------------- .nv.shared._Z7matMultPfPKfS1_ii --------------------------
	.section	.nv.shared._Z7matMultPfPKfS1_ii,"aw",@nobits
	.sectionflags	@""
	.align	4
.nv.shared._Z7matMultPfPKfS1_ii:
	.zero		3072


//--------------------- .nv.constant0._Z7matCopyPfPKfii --------------------------
	.section	.nv.constant0._Z7matCopyPfPKfii,"a",@progbits
	.sectionflags	@""
	.align	4
.nv.constant0._Z7matCopyPfPKfii:
	.zero		920


//--------------------- .nv.constant0._Z7matMultPfPKfS1_ii --------------------------
	.section	.nv.constant0._Z7matMultPfPKfS1_ii,"a",@progbits
	.sectionflags	@""
	.align	4
.nv.constant0._Z7matMultPfPKfS1_ii:
	.zero		928


//--------------------- .nv.constant0._Z12matTransposePfPKfii --------------------------
	.section	.nv.constant0._Z12matTransposePfPKfii,"a",@progbits
	.sectionflags	@""
	.align	4
.nv.constant0._Z12matTransposePfPKfii:
	.zero		920


//--------------------- .nv.constant0._Z6matSubPfPKfS1_ii --------------------------
	.section	.nv.constant0._Z6matSubPfPKfS1_ii,"a",@progbits
	.sectionflags	@""
	.align	4
.nv.constant0._Z6matSubPfPKfS1_ii:
	.zero		928


//--------------------- .nv.constant0._Z6matAddPfPKfS1_ii --------------------------
	.section	.nv.constant0._Z6matAddPfPKfS1_ii,"a",@progbits
	.sectionflags	@""
	.align	4
.nv.constant0._Z6matAddPfPKfS1_ii:
	.zero		928


//--------------------- SYMBOLS --------------------------

	.type		.nv.reservedSmem.offset0,@object
	.size		.nv.reservedSmem.offset0,0x4
	.type		.nv.reservedSmem.cap,@object
	.size		.nv.reservedSmem.cap,0x4
